//
// Generated by NVIDIA NVVM Compiler
//
// Compiler Build ID: CL-36424714
// Cuda compilation tools, release 13.0, V13.0.88
// Based on NVVM 20.0.0
//

.version 9.0
.target sm_100
.address_size 64

	// .globl	_Z16randomWalkKernelPiS_y
.global .align 4 .b8 precalc_xorwow_matrix[102400];
.global .align 4 .b8 precalc_xorwow_offset_matrix[102400];
.global .align 4 .b8 mrg32k3aM1[2304];
.global .align 4 .b8 mrg32k3aM2[2304];
.global .align 4 .b8 mrg32k3aM1SubSeq[2016];
.global .align 4 .b8 mrg32k3aM2SubSeq[2016];
.global .align 4 .b8 mrg32k3aM1Seq[2304];
.global .align 4 .b8 mrg32k3aM2Seq[2304];
.const .align 8 .b8 __cr_lgamma_table[72];

.visible .entry _Z16randomWalkKernelPiS_y(
	.param .u64 .ptr .align 1 _Z16randomWalkKernelPiS_y_param_0,
	.param .u64 .ptr .align 1 _Z16randomWalkKernelPiS_y_param_1,
	.param .u64 _Z16randomWalkKernelPiS_y_param_2
)
{
	.local .align 8 .b8 	__local_depot0[48];
	.reg .b64 	%SP;
	.reg .b64 	%SPL;
	.reg .pred 	%p<73>;
	.reg .b32 	%r<1319>;
	.reg .b32 	%f<17>;
	.reg .b64 	%rd<31>;

	mov.u64 	%SPL, __local_depot0;
	ld.param.u64 	%rd10, [_Z16randomWalkKernelPiS_y_param_0];
	ld.param.u64 	%rd11, [_Z16randomWalkKernelPiS_y_param_1];
	ld.param.u64 	%rd12, [_Z16randomWalkKernelPiS_y_param_2];
	mov.u32 	%r573, %ctaid.x;
	mov.u32 	%r574, %ntid.x;
	mov.u32 	%r575, %tid.x;
	mad.lo.s32 	%r1, %r573, %r574, %r575;
	setp.gt.s32 	%p1, %r1, 19;
	@%p1 bra 	$L__BB0_119;
	add.u64 	%rd1, %SPL, 0;
	cvt.s64.s32 	%rd2, %r1;
	cvt.u32.u64 	%r576, %rd12;
	xor.b32  	%r577, %r576, -1429050551;
	mul.lo.s32 	%r2, %r577, 1099087573;
	{ .reg .b32 tmp; mov.b64 {tmp, %r578}, %rd12; }
	xor.b32  	%r3, %r578, -136515619;
	mul.lo.s32 	%r579, %r3, -1703105765;
	add.s32 	%r580, %r2, %r579;
	add.s32 	%r581, %r580, 6615241;
	add.s32 	%r1040, %r2, 123456789;
	st.local.v2.u32 	[%rd1], {%r581, %r1040};
	xor.b32  	%r1039, %r2, 362436069;
	add.s32 	%r1038, %r579, 521288629;
	st.local.v2.u32 	[%rd1+8], {%r1039, %r1038};
	xor.b32  	%r1037, %r579, 88675123;
	add.s32 	%r1036, %r2, 5783321;
	st.local.v2.u32 	[%rd1+16], {%r1037, %r1036};
	setp.eq.s32 	%p2, %r1, 0;
	@%p2 bra 	$L__BB0_116;
	mov.b32 	%r1023, 0;
	mov.u64 	%rd30, %rd2;
$L__BB0_3:
	mov.u64 	%rd3, %rd30;
	and.b64  	%rd4, %rd3, 3;
	setp.eq.s64 	%p3, %rd4, 0;
	@%p3 bra 	$L__BB0_115;
	mul.wide.u32 	%rd14, %r1023, 3200;
	mov.u64 	%rd15, precalc_xorwow_matrix;
	add.s64 	%rd5, %rd15, %rd14;
	mov.b32 	%r1036, 0;
	mov.u32 	%r1037, %r1036;
	mov.u32 	%r1038, %r1036;
	mov.u32 	%r1039, %r1036;
	mov.u32 	%r1040, %r1036;
	mov.u32 	%r1029, %r1036;
$L__BB0_5:
	mul.wide.u32 	%rd16, %r1029, 4;
	add.s64 	%rd17, %rd1, %rd16;
	ld.local.u32 	%r21, [%rd17+4];
	shl.b32 	%r22, %r1029, 5;
	mov.b32 	%r1035, 0;
$L__BB0_6:
	.pragma "nounroll";
	shr.u32 	%r585, %r21, %r1035;
	and.b32  	%r586, %r585, 1;
	setp.eq.b32 	%p4, %r586, 1;
	not.pred 	%p5, %p4;
	add.s32 	%r587, %r22, %r1035;
	mul.lo.s32 	%r588, %r587, 5;
	mul.wide.u32 	%rd18, %r588, 4;
	add.s64 	%rd6, %rd5, %rd18;
	@%p5 bra 	$L__BB0_8;
	ld.global.u32 	%r589, [%rd6];
	xor.b32  	%r1040, %r1040, %r589;
	ld.global.u32 	%r590, [%rd6+4];
	xor.b32  	%r1039, %r1039, %r590;
	ld.global.u32 	%r591, [%rd6+8];
	xor.b32  	%r1038, %r1038, %r591;
	ld.global.u32 	%r592, [%rd6+12];
	xor.b32  	%r1037, %r1037, %r592;
	ld.global.u32 	%r593, [%rd6+16];
	xor.b32  	%r1036, %r1036, %r593;
$L__BB0_8:
	and.b32  	%r595, %r585, 2;
	setp.eq.s32 	%p6, %r595, 0;
	@%p6 bra 	$L__BB0_10;
	ld.global.u32 	%r596, [%rd6+20];
	xor.b32  	%r1040, %r1040, %r596;
	ld.global.u32 	%r597, [%rd6+24];
	xor.b32  	%r1039, %r1039, %r597;
	ld.global.u32 	%r598, [%rd6+28];
	xor.b32  	%r1038, %r1038, %r598;
	ld.global.u32 	%r599, [%rd6+32];
	xor.b32  	%r1037, %r1037, %r599;
	ld.global.u32 	%r600, [%rd6+36];
	xor.b32  	%r1036, %r1036, %r600;
$L__BB0_10:
	and.b32  	%r602, %r585, 4;
	setp.eq.s32 	%p7, %r602, 0;
	@%p7 bra 	$L__BB0_12;
	ld.global.u32 	%r603, [%rd6+40];
	xor.b32  	%r1040, %r1040, %r603;
	ld.global.u32 	%r604, [%rd6+44];
	xor.b32  	%r1039, %r1039, %r604;
	ld.global.u32 	%r605, [%rd6+48];
	xor.b32  	%r1038, %r1038, %r605;
	ld.global.u32 	%r606, [%rd6+52];
	xor.b32  	%r1037, %r1037, %r606;
	ld.global.u32 	%r607, [%rd6+56];
	xor.b32  	%r1036, %r1036, %r607;
$L__BB0_12:
	and.b32  	%r609, %r585, 8;
	setp.eq.s32 	%p8, %r609, 0;
	@%p8 bra 	$L__BB0_14;
	ld.global.u32 	%r610, [%rd6+60];
	xor.b32  	%r1040, %r1040, %r610;
	ld.global.u32 	%r611, [%rd6+64];
	xor.b32  	%r1039, %r1039, %r611;
	ld.global.u32 	%r612, [%rd6+68];
	xor.b32  	%r1038, %r1038, %r612;
	ld.global.u32 	%r613, [%rd6+72];
	xor.b32  	%r1037, %r1037, %r613;
	ld.global.u32 	%r614, [%rd6+76];
	xor.b32  	%r1036, %r1036, %r614;
$L__BB0_14:
	and.b32  	%r616, %r585, 16;
	setp.eq.s32 	%p9, %r616, 0;
	@%p9 bra 	$L__BB0_16;
	ld.global.u32 	%r617, [%rd6+80];
	xor.b32  	%r1040, %r1040, %r617;
	ld.global.u32 	%r618, [%rd6+84];
	xor.b32  	%r1039, %r1039, %r618;
	ld.global.u32 	%r619, [%rd6+88];
	xor.b32  	%r1038, %r1038, %r619;
	ld.global.u32 	%r620, [%rd6+92];
	xor.b32  	%r1037, %r1037, %r620;
	ld.global.u32 	%r621, [%rd6+96];
	xor.b32  	%r1036, %r1036, %r621;
$L__BB0_16:
	and.b32  	%r623, %r585, 32;
	setp.eq.s32 	%p10, %r623, 0;
	@%p10 bra 	$L__BB0_18;
	ld.global.u32 	%r624, [%rd6+100];
	xor.b32  	%r1040, %r1040, %r624;
	ld.global.u32 	%r625, [%rd6+104];
	xor.b32  	%r1039, %r1039, %r625;
	ld.global.u32 	%r626, [%rd6+108];
	xor.b32  	%r1038, %r1038, %r626;
	ld.global.u32 	%r627, [%rd6+112];
	xor.b32  	%r1037, %r1037, %r627;
	ld.global.u32 	%r628, [%rd6+116];
	xor.b32  	%r1036, %r1036, %r628;
$L__BB0_18:
	and.b32  	%r630, %r585, 64;
	setp.eq.s32 	%p11, %r630, 0;
	@%p11 bra 	$L__BB0_20;
	ld.global.u32 	%r631, [%rd6+120];
	xor.b32  	%r1040, %r1040, %r631;
	ld.global.u32 	%r632, [%rd6+124];
	xor.b32  	%r1039, %r1039, %r632;
	ld.global.u32 	%r633, [%rd6+128];
	xor.b32  	%r1038, %r1038, %r633;
	ld.global.u32 	%r634, [%rd6+132];
	xor.b32  	%r1037, %r1037, %r634;
	ld.global.u32 	%r635, [%rd6+136];
	xor.b32  	%r1036, %r1036, %r635;
$L__BB0_20:
	and.b32  	%r637, %r585, 128;
	setp.eq.s32 	%p12, %r637, 0;
	@%p12 bra 	$L__BB0_22;
	ld.global.u32 	%r638, [%rd6+140];
	xor.b32  	%r1040, %r1040, %r638;
	ld.global.u32 	%r639, [%rd6+144];
	xor.b32  	%r1039, %r1039, %r639;
	ld.global.u32 	%r640, [%rd6+148];
	xor.b32  	%r1038, %r1038, %r640;
	ld.global.u32 	%r641, [%rd6+152];
	xor.b32  	%r1037, %r1037, %r641;
	ld.global.u32 	%r642, [%rd6+156];
	xor.b32  	%r1036, %r1036, %r642;
$L__BB0_22:
	and.b32  	%r644, %r585, 256;
	setp.eq.s32 	%p13, %r644, 0;
	@%p13 bra 	$L__BB0_24;
	ld.global.u32 	%r645, [%rd6+160];
	xor.b32  	%r1040, %r1040, %r645;
	ld.global.u32 	%r646, [%rd6+164];
	xor.b32  	%r1039, %r1039, %r646;
	ld.global.u32 	%r647, [%rd6+168];
	xor.b32  	%r1038, %r1038, %r647;
	ld.global.u32 	%r648, [%rd6+172];
	xor.b32  	%r1037, %r1037, %r648;
	ld.global.u32 	%r649, [%rd6+176];
	xor.b32  	%r1036, %r1036, %r649;
$L__BB0_24:
	and.b32  	%r651, %r585, 512;
	setp.eq.s32 	%p14, %r651, 0;
	@%p14 bra 	$L__BB0_26;
	ld.global.u32 	%r652, [%rd6+180];
	xor.b32  	%r1040, %r1040, %r652;
	ld.global.u32 	%r653, [%rd6+184];
	xor.b32  	%r1039, %r1039, %r653;
	ld.global.u32 	%r654, [%rd6+188];
	xor.b32  	%r1038, %r1038, %r654;
	ld.global.u32 	%r655, [%rd6+192];
	xor.b32  	%r1037, %r1037, %r655;
	ld.global.u32 	%r656, [%rd6+196];
	xor.b32  	%r1036, %r1036, %r656;
$L__BB0_26:
	and.b32  	%r658, %r585, 1024;
	setp.eq.s32 	%p15, %r658, 0;
	@%p15 bra 	$L__BB0_28;
	ld.global.u32 	%r659, [%rd6+200];
	xor.b32  	%r1040, %r1040, %r659;
	ld.global.u32 	%r660, [%rd6+204];
	xor.b32  	%r1039, %r1039, %r660;
	ld.global.u32 	%r661, [%rd6+208];
	xor.b32  	%r1038, %r1038, %r661;
	ld.global.u32 	%r662, [%rd6+212];
	xor.b32  	%r1037, %r1037, %r662;
	ld.global.u32 	%r663, [%rd6+216];
	xor.b32  	%r1036, %r1036, %r663;
$L__BB0_28:
	and.b32  	%r665, %r585, 2048;
	setp.eq.s32 	%p16, %r665, 0;
	@%p16 bra 	$L__BB0_30;
	ld.global.u32 	%r666, [%rd6+220];
	xor.b32  	%r1040, %r1040, %r666;
	ld.global.u32 	%r667, [%rd6+224];
	xor.b32  	%r1039, %r1039, %r667;
	ld.global.u32 	%r668, [%rd6+228];
	xor.b32  	%r1038, %r1038, %r668;
	ld.global.u32 	%r669, [%rd6+232];
	xor.b32  	%r1037, %r1037, %r669;
	ld.global.u32 	%r670, [%rd6+236];
	xor.b32  	%r1036, %r1036, %r670;
$L__BB0_30:
	and.b32  	%r672, %r585, 4096;
	setp.eq.s32 	%p17, %r672, 0;
	@%p17 bra 	$L__BB0_32;
	ld.global.u32 	%r673, [%rd6+240];
	xor.b32  	%r1040, %r1040, %r673;
	ld.global.u32 	%r674, [%rd6+244];
	xor.b32  	%r1039, %r1039, %r674;
	ld.global.u32 	%r675, [%rd6+248];
	xor.b32  	%r1038, %r1038, %r675;
	ld.global.u32 	%r676, [%rd6+252];
	xor.b32  	%r1037, %r1037, %r676;
	ld.global.u32 	%r677, [%rd6+256];
	xor.b32  	%r1036, %r1036, %r677;
$L__BB0_32:
	and.b32  	%r679, %r585, 8192;
	setp.eq.s32 	%p18, %r679, 0;
	@%p18 bra 	$L__BB0_34;
	ld.global.u32 	%r680, [%rd6+260];
	xor.b32  	%r1040, %r1040, %r680;
	ld.global.u32 	%r681, [%rd6+264];
	xor.b32  	%r1039, %r1039, %r681;
	ld.global.u32 	%r682, [%rd6+268];
	xor.b32  	%r1038, %r1038, %r682;
	ld.global.u32 	%r683, [%rd6+272];
	xor.b32  	%r1037, %r1037, %r683;
	ld.global.u32 	%r684, [%rd6+276];
	xor.b32  	%r1036, %r1036, %r684;
$L__BB0_34:
	and.b32  	%r686, %r585, 16384;
	setp.eq.s32 	%p19, %r686, 0;
	@%p19 bra 	$L__BB0_36;
	ld.global.u32 	%r687, [%rd6+280];
	xor.b32  	%r1040, %r1040, %r687;
	ld.global.u32 	%r688, [%rd6+284];
	xor.b32  	%r1039, %r1039, %r688;
	ld.global.u32 	%r689, [%rd6+288];
	xor.b32  	%r1038, %r1038, %r689;
	ld.global.u32 	%r690, [%rd6+292];
	xor.b32  	%r1037, %r1037, %r690;
	ld.global.u32 	%r691, [%rd6+296];
	xor.b32  	%r1036, %r1036, %r691;
$L__BB0_36:
	and.b32  	%r693, %r585, 32768;
	setp.eq.s32 	%p20, %r693, 0;
	@%p20 bra 	$L__BB0_38;
	ld.global.u32 	%r694, [%rd6+300];
	xor.b32  	%r1040, %r1040, %r694;
	ld.global.u32 	%r695, [%rd6+304];
	xor.b32  	%r1039, %r1039, %r695;
	ld.global.u32 	%r696, [%rd6+308];
	xor.b32  	%r1038, %r1038, %r696;
	ld.global.u32 	%r697, [%rd6+312];
	xor.b32  	%r1037, %r1037, %r697;
	ld.global.u32 	%r698, [%rd6+316];
	xor.b32  	%r1036, %r1036, %r698;
$L__BB0_38:
	add.s32 	%r1035, %r1035, 16;
	setp.ne.s32 	%p21, %r1035, 32;
	@%p21 bra 	$L__BB0_6;
	mad.lo.s32 	%r699, %r1029, -31, %r22;
	add.s32 	%r1029, %r699, 1;
	setp.ne.s32 	%p22, %r1029, 5;
	@%p22 bra 	$L__BB0_5;
	st.local.u32 	[%rd1+4], %r1040;
	st.local.v2.u32 	[%rd1+8], {%r1039, %r1038};
	st.local.v2.u32 	[%rd1+16], {%r1037, %r1036};
	setp.eq.s64 	%p23, %rd4, 1;
	@%p23 bra 	$L__BB0_115;
	mov.b32 	%r1036, 0;
	mov.u32 	%r1037, %r1036;
	mov.u32 	%r1038, %r1036;
	mov.u32 	%r1039, %r1036;
	mov.u32 	%r1040, %r1036;
	mov.u32 	%r1121, %r1036;
$L__BB0_42:
	mul.wide.u32 	%rd19, %r1121, 4;
	add.s64 	%rd20, %rd1, %rd19;
	ld.local.u32 	%r197, [%rd20+4];
	shl.b32 	%r198, %r1121, 5;
	mov.b32 	%r1127, 0;
$L__BB0_43:
	.pragma "nounroll";
	shr.u32 	%r702, %r197, %r1127;
	and.b32  	%r703, %r702, 1;
	setp.eq.b32 	%p24, %r703, 1;
	not.pred 	%p25, %p24;
	add.s32 	%r704, %r198, %r1127;
	mul.lo.s32 	%r705, %r704, 5;
	mul.wide.u32 	%rd21, %r705, 4;
	add.s64 	%rd7, %rd5, %rd21;
	@%p25 bra 	$L__BB0_45;
	ld.global.u32 	%r706, [%rd7];
	xor.b32  	%r1040, %r1040, %r706;
	ld.global.u32 	%r707, [%rd7+4];
	xor.b32  	%r1039, %r1039, %r707;
	ld.global.u32 	%r708, [%rd7+8];
	xor.b32  	%r1038, %r1038, %r708;
	ld.global.u32 	%r709, [%rd7+12];
	xor.b32  	%r1037, %r1037, %r709;
	ld.global.u32 	%r710, [%rd7+16];
	xor.b32  	%r1036, %r1036, %r710;
$L__BB0_45:
	and.b32  	%r712, %r702, 2;
	setp.eq.s32 	%p26, %r712, 0;
	@%p26 bra 	$L__BB0_47;
	ld.global.u32 	%r713, [%rd7+20];
	xor.b32  	%r1040, %r1040, %r713;
	ld.global.u32 	%r714, [%rd7+24];
	xor.b32  	%r1039, %r1039, %r714;
	ld.global.u32 	%r715, [%rd7+28];
	xor.b32  	%r1038, %r1038, %r715;
	ld.global.u32 	%r716, [%rd7+32];
	xor.b32  	%r1037, %r1037, %r716;
	ld.global.u32 	%r717, [%rd7+36];
	xor.b32  	%r1036, %r1036, %r717;
$L__BB0_47:
	and.b32  	%r719, %r702, 4;
	setp.eq.s32 	%p27, %r719, 0;
	@%p27 bra 	$L__BB0_49;
	ld.global.u32 	%r720, [%rd7+40];
	xor.b32  	%r1040, %r1040, %r720;
	ld.global.u32 	%r721, [%rd7+44];
	xor.b32  	%r1039, %r1039, %r721;
	ld.global.u32 	%r722, [%rd7+48];
	xor.b32  	%r1038, %r1038, %r722;
	ld.global.u32 	%r723, [%rd7+52];
	xor.b32  	%r1037, %r1037, %r723;
	ld.global.u32 	%r724, [%rd7+56];
	xor.b32  	%r1036, %r1036, %r724;
$L__BB0_49:
	and.b32  	%r726, %r702, 8;
	setp.eq.s32 	%p28, %r726, 0;
	@%p28 bra 	$L__BB0_51;
	ld.global.u32 	%r727, [%rd7+60];
	xor.b32  	%r1040, %r1040, %r727;
	ld.global.u32 	%r728, [%rd7+64];
	xor.b32  	%r1039, %r1039, %r728;
	ld.global.u32 	%r729, [%rd7+68];
	xor.b32  	%r1038, %r1038, %r729;
	ld.global.u32 	%r730, [%rd7+72];
	xor.b32  	%r1037, %r1037, %r730;
	ld.global.u32 	%r731, [%rd7+76];
	xor.b32  	%r1036, %r1036, %r731;
$L__BB0_51:
	and.b32  	%r733, %r702, 16;
	setp.eq.s32 	%p29, %r733, 0;
	@%p29 bra 	$L__BB0_53;
	ld.global.u32 	%r734, [%rd7+80];
	xor.b32  	%r1040, %r1040, %r734;
	ld.global.u32 	%r735, [%rd7+84];
	xor.b32  	%r1039, %r1039, %r735;
	ld.global.u32 	%r736, [%rd7+88];
	xor.b32  	%r1038, %r1038, %r736;
	ld.global.u32 	%r737, [%rd7+92];
	xor.b32  	%r1037, %r1037, %r737;
	ld.global.u32 	%r738, [%rd7+96];
	xor.b32  	%r1036, %r1036, %r738;
$L__BB0_53:
	and.b32  	%r740, %r702, 32;
	setp.eq.s32 	%p30, %r740, 0;
	@%p30 bra 	$L__BB0_55;
	ld.global.u32 	%r741, [%rd7+100];
	xor.b32  	%r1040, %r1040, %r741;
	ld.global.u32 	%r742, [%rd7+104];
	xor.b32  	%r1039, %r1039, %r742;
	ld.global.u32 	%r743, [%rd7+108];
	xor.b32  	%r1038, %r1038, %r743;
	ld.global.u32 	%r744, [%rd7+112];
	xor.b32  	%r1037, %r1037, %r744;
	ld.global.u32 	%r745, [%rd7+116];
	xor.b32  	%r1036, %r1036, %r745;
$L__BB0_55:
	and.b32  	%r747, %r702, 64;
	setp.eq.s32 	%p31, %r747, 0;
	@%p31 bra 	$L__BB0_57;
	ld.global.u32 	%r748, [%rd7+120];
	xor.b32  	%r1040, %r1040, %r748;
	ld.global.u32 	%r749, [%rd7+124];
	xor.b32  	%r1039, %r1039, %r749;
	ld.global.u32 	%r750, [%rd7+128];
	xor.b32  	%r1038, %r1038, %r750;
	ld.global.u32 	%r751, [%rd7+132];
	xor.b32  	%r1037, %r1037, %r751;
	ld.global.u32 	%r752, [%rd7+136];
	xor.b32  	%r1036, %r1036, %r752;
$L__BB0_57:
	and.b32  	%r754, %r702, 128;
	setp.eq.s32 	%p32, %r754, 0;
	@%p32 bra 	$L__BB0_59;
	ld.global.u32 	%r755, [%rd7+140];
	xor.b32  	%r1040, %r1040, %r755;
	ld.global.u32 	%r756, [%rd7+144];
	xor.b32  	%r1039, %r1039, %r756;
	ld.global.u32 	%r757, [%rd7+148];
	xor.b32  	%r1038, %r1038, %r757;
	ld.global.u32 	%r758, [%rd7+152];
	xor.b32  	%r1037, %r1037, %r758;
	ld.global.u32 	%r759, [%rd7+156];
	xor.b32  	%r1036, %r1036, %r759;
$L__BB0_59:
	and.b32  	%r761, %r702, 256;
	setp.eq.s32 	%p33, %r761, 0;
	@%p33 bra 	$L__BB0_61;
	ld.global.u32 	%r762, [%rd7+160];
	xor.b32  	%r1040, %r1040, %r762;
	ld.global.u32 	%r763, [%rd7+164];
	xor.b32  	%r1039, %r1039, %r763;
	ld.global.u32 	%r764, [%rd7+168];
	xor.b32  	%r1038, %r1038, %r764;
	ld.global.u32 	%r765, [%rd7+172];
	xor.b32  	%r1037, %r1037, %r765;
	ld.global.u32 	%r766, [%rd7+176];
	xor.b32  	%r1036, %r1036, %r766;
$L__BB0_61:
	and.b32  	%r768, %r702, 512;
	setp.eq.s32 	%p34, %r768, 0;
	@%p34 bra 	$L__BB0_63;
	ld.global.u32 	%r769, [%rd7+180];
	xor.b32  	%r1040, %r1040, %r769;
	ld.global.u32 	%r770, [%rd7+184];
	xor.b32  	%r1039, %r1039, %r770;
	ld.global.u32 	%r771, [%rd7+188];
	xor.b32  	%r1038, %r1038, %r771;
	ld.global.u32 	%r772, [%rd7+192];
	xor.b32  	%r1037, %r1037, %r772;
	ld.global.u32 	%r773, [%rd7+196];
	xor.b32  	%r1036, %r1036, %r773;
$L__BB0_63:
	and.b32  	%r775, %r702, 1024;
	setp.eq.s32 	%p35, %r775, 0;
	@%p35 bra 	$L__BB0_65;
	ld.global.u32 	%r776, [%rd7+200];
	xor.b32  	%r1040, %r1040, %r776;
	ld.global.u32 	%r777, [%rd7+204];
	xor.b32  	%r1039, %r1039, %r777;
	ld.global.u32 	%r778, [%rd7+208];
	xor.b32  	%r1038, %r1038, %r778;
	ld.global.u32 	%r779, [%rd7+212];
	xor.b32  	%r1037, %r1037, %r779;
	ld.global.u32 	%r780, [%rd7+216];
	xor.b32  	%r1036, %r1036, %r780;
$L__BB0_65:
	and.b32  	%r782, %r702, 2048;
	setp.eq.s32 	%p36, %r782, 0;
	@%p36 bra 	$L__BB0_67;
	ld.global.u32 	%r783, [%rd7+220];
	xor.b32  	%r1040, %r1040, %r783;
	ld.global.u32 	%r784, [%rd7+224];
	xor.b32  	%r1039, %r1039, %r784;
	ld.global.u32 	%r785, [%rd7+228];
	xor.b32  	%r1038, %r1038, %r785;
	ld.global.u32 	%r786, [%rd7+232];
	xor.b32  	%r1037, %r1037, %r786;
	ld.global.u32 	%r787, [%rd7+236];
	xor.b32  	%r1036, %r1036, %r787;
$L__BB0_67:
	and.b32  	%r789, %r702, 4096;
	setp.eq.s32 	%p37, %r789, 0;
	@%p37 bra 	$L__BB0_69;
	ld.global.u32 	%r790, [%rd7+240];
	xor.b32  	%r1040, %r1040, %r790;
	ld.global.u32 	%r791, [%rd7+244];
	xor.b32  	%r1039, %r1039, %r791;
	ld.global.u32 	%r792, [%rd7+248];
	xor.b32  	%r1038, %r1038, %r792;
	ld.global.u32 	%r793, [%rd7+252];
	xor.b32  	%r1037, %r1037, %r793;
	ld.global.u32 	%r794, [%rd7+256];
	xor.b32  	%r1036, %r1036, %r794;
$L__BB0_69:
	and.b32  	%r796, %r702, 8192;
	setp.eq.s32 	%p38, %r796, 0;
	@%p38 bra 	$L__BB0_71;
	ld.global.u32 	%r797, [%rd7+260];
	xor.b32  	%r1040, %r1040, %r797;
	ld.global.u32 	%r798, [%rd7+264];
	xor.b32  	%r1039, %r1039, %r798;
	ld.global.u32 	%r799, [%rd7+268];
	xor.b32  	%r1038, %r1038, %r799;
	ld.global.u32 	%r800, [%rd7+272];
	xor.b32  	%r1037, %r1037, %r800;
	ld.global.u32 	%r801, [%rd7+276];
	xor.b32  	%r1036, %r1036, %r801;
$L__BB0_71:
	and.b32  	%r803, %r702, 16384;
	setp.eq.s32 	%p39, %r803, 0;
	@%p39 bra 	$L__BB0_73;
	ld.global.u32 	%r804, [%rd7+280];
	xor.b32  	%r1040, %r1040, %r804;
	ld.global.u32 	%r805, [%rd7+284];
	xor.b32  	%r1039, %r1039, %r805;
	ld.global.u32 	%r806, [%rd7+288];
	xor.b32  	%r1038, %r1038, %r806;
	ld.global.u32 	%r807, [%rd7+292];
	xor.b32  	%r1037, %r1037, %r807;
	ld.global.u32 	%r808, [%rd7+296];
	xor.b32  	%r1036, %r1036, %r808;
$L__BB0_73:
	and.b32  	%r810, %r702, 32768;
	setp.eq.s32 	%p40, %r810, 0;
	@%p40 bra 	$L__BB0_75;
	ld.global.u32 	%r811, [%rd7+300];
	xor.b32  	%r1040, %r1040, %r811;
	ld.global.u32 	%r812, [%rd7+304];
	xor.b32  	%r1039, %r1039, %r812;
	ld.global.u32 	%r813, [%rd7+308];
	xor.b32  	%r1038, %r1038, %r813;
	ld.global.u32 	%r814, [%rd7+312];
	xor.b32  	%r1037, %r1037, %r814;
	ld.global.u32 	%r815, [%rd7+316];
	xor.b32  	%r1036, %r1036, %r815;
$L__BB0_75:
	add.s32 	%r1127, %r1127, 16;
	setp.ne.s32 	%p41, %r1127, 32;
	@%p41 bra 	$L__BB0_43;
	mad.lo.s32 	%r816, %r1121, -31, %r198;
	add.s32 	%r1121, %r816, 1;
	setp.ne.s32 	%p42, %r1121, 5;
	@%p42 bra 	$L__BB0_42;
	st.local.u32 	[%rd1+4], %r1040;
	st.local.v2.u32 	[%rd1+8], {%r1039, %r1038};
	st.local.v2.u32 	[%rd1+16], {%r1037, %r1036};
	setp.ne.s64 	%p43, %rd4, 3;
	@%p43 bra 	$L__BB0_115;
	mov.b32 	%r1036, 0;
	mov.u32 	%r1037, %r1036;
	mov.u32 	%r1038, %r1036;
	mov.u32 	%r1039, %r1036;
	mov.u32 	%r1040, %r1036;
	mov.u32 	%r1213, %r1036;
$L__BB0_79:
	mul.wide.u32 	%rd22, %r1213, 4;
	add.s64 	%rd23, %rd1, %rd22;
	ld.local.u32 	%r373, [%rd23+4];
	shl.b32 	%r374, %r1213, 5;
	mov.b32 	%r1219, 0;
$L__BB0_80:
	.pragma "nounroll";
	shr.u32 	%r819, %r373, %r1219;
	and.b32  	%r820, %r819, 1;
	setp.eq.b32 	%p44, %r820, 1;
	not.pred 	%p45, %p44;
	add.s32 	%r821, %r374, %r1219;
	mul.lo.s32 	%r822, %r821, 5;
	mul.wide.u32 	%rd24, %r822, 4;
	add.s64 	%rd8, %rd5, %rd24;
	@%p45 bra 	$L__BB0_82;
	ld.global.u32 	%r823, [%rd8];
	xor.b32  	%r1040, %r1040, %r823;
	ld.global.u32 	%r824, [%rd8+4];
	xor.b32  	%r1039, %r1039, %r824;
	ld.global.u32 	%r825, [%rd8+8];
	xor.b32  	%r1038, %r1038, %r825;
	ld.global.u32 	%r826, [%rd8+12];
	xor.b32  	%r1037, %r1037, %r826;
	ld.global.u32 	%r827, [%rd8+16];
	xor.b32  	%r1036, %r1036, %r827;
$L__BB0_82:
	and.b32  	%r829, %r819, 2;
	setp.eq.s32 	%p46, %r829, 0;
	@%p46 bra 	$L__BB0_84;
	ld.global.u32 	%r830, [%rd8+20];
	xor.b32  	%r1040, %r1040, %r830;
	ld.global.u32 	%r831, [%rd8+24];
	xor.b32  	%r1039, %r1039, %r831;
	ld.global.u32 	%r832, [%rd8+28];
	xor.b32  	%r1038, %r1038, %r832;
	ld.global.u32 	%r833, [%rd8+32];
	xor.b32  	%r1037, %r1037, %r833;
	ld.global.u32 	%r834, [%rd8+36];
	xor.b32  	%r1036, %r1036, %r834;
$L__BB0_84:
	and.b32  	%r836, %r819, 4;
	setp.eq.s32 	%p47, %r836, 0;
	@%p47 bra 	$L__BB0_86;
	ld.global.u32 	%r837, [%rd8+40];
	xor.b32  	%r1040, %r1040, %r837;
	ld.global.u32 	%r838, [%rd8+44];
	xor.b32  	%r1039, %r1039, %r838;
	ld.global.u32 	%r839, [%rd8+48];
	xor.b32  	%r1038, %r1038, %r839;
	ld.global.u32 	%r840, [%rd8+52];
	xor.b32  	%r1037, %r1037, %r840;
	ld.global.u32 	%r841, [%rd8+56];
	xor.b32  	%r1036, %r1036, %r841;
$L__BB0_86:
	and.b32  	%r843, %r819, 8;
	setp.eq.s32 	%p48, %r843, 0;
	@%p48 bra 	$L__BB0_88;
	ld.global.u32 	%r844, [%rd8+60];
	xor.b32  	%r1040, %r1040, %r844;
	ld.global.u32 	%r845, [%rd8+64];
	xor.b32  	%r1039, %r1039, %r845;
	ld.global.u32 	%r846, [%rd8+68];
	xor.b32  	%r1038, %r1038, %r846;
	ld.global.u32 	%r847, [%rd8+72];
	xor.b32  	%r1037, %r1037, %r847;
	ld.global.u32 	%r848, [%rd8+76];
	xor.b32  	%r1036, %r1036, %r848;
$L__BB0_88:
	and.b32  	%r850, %r819, 16;
	setp.eq.s32 	%p49, %r850, 0;
	@%p49 bra 	$L__BB0_90;
	ld.global.u32 	%r851, [%rd8+80];
	xor.b32  	%r1040, %r1040, %r851;
	ld.global.u32 	%r852, [%rd8+84];
	xor.b32  	%r1039, %r1039, %r852;
	ld.global.u32 	%r853, [%rd8+88];
	xor.b32  	%r1038, %r1038, %r853;
	ld.global.u32 	%r854, [%rd8+92];
	xor.b32  	%r1037, %r1037, %r854;
	ld.global.u32 	%r855, [%rd8+96];
	xor.b32  	%r1036, %r1036, %r855;
$L__BB0_90:
	and.b32  	%r857, %r819, 32;
	setp.eq.s32 	%p50, %r857, 0;
	@%p50 bra 	$L__BB0_92;
	ld.global.u32 	%r858, [%rd8+100];
	xor.b32  	%r1040, %r1040, %r858;
	ld.global.u32 	%r859, [%rd8+104];
	xor.b32  	%r1039, %r1039, %r859;
	ld.global.u32 	%r860, [%rd8+108];
	xor.b32  	%r1038, %r1038, %r860;
	ld.global.u32 	%r861, [%rd8+112];
	xor.b32  	%r1037, %r1037, %r861;
	ld.global.u32 	%r862, [%rd8+116];
	xor.b32  	%r1036, %r1036, %r862;
$L__BB0_92:
	and.b32  	%r864, %r819, 64;
	setp.eq.s32 	%p51, %r864, 0;
	@%p51 bra 	$L__BB0_94;
	ld.global.u32 	%r865, [%rd8+120];
	xor.b32  	%r1040, %r1040, %r865;
	ld.global.u32 	%r866, [%rd8+124];
	xor.b32  	%r1039, %r1039, %r866;
	ld.global.u32 	%r867, [%rd8+128];
	xor.b32  	%r1038, %r1038, %r867;
	ld.global.u32 	%r868, [%rd8+132];
	xor.b32  	%r1037, %r1037, %r868;
	ld.global.u32 	%r869, [%rd8+136];
	xor.b32  	%r1036, %r1036, %r869;
$L__BB0_94:
	and.b32  	%r871, %r819, 128;
	setp.eq.s32 	%p52, %r871, 0;
	@%p52 bra 	$L__BB0_96;
	ld.global.u32 	%r872, [%rd8+140];
	xor.b32  	%r1040, %r1040, %r872;
	ld.global.u32 	%r873, [%rd8+144];
	xor.b32  	%r1039, %r1039, %r873;
	ld.global.u32 	%r874, [%rd8+148];
	xor.b32  	%r1038, %r1038, %r874;
	ld.global.u32 	%r875, [%rd8+152];
	xor.b32  	%r1037, %r1037, %r875;
	ld.global.u32 	%r876, [%rd8+156];
	xor.b32  	%r1036, %r1036, %r876;
$L__BB0_96:
	and.b32  	%r878, %r819, 256;
	setp.eq.s32 	%p53, %r878, 0;
	@%p53 bra 	$L__BB0_98;
	ld.global.u32 	%r879, [%rd8+160];
	xor.b32  	%r1040, %r1040, %r879;
	ld.global.u32 	%r880, [%rd8+164];
	xor.b32  	%r1039, %r1039, %r880;
	ld.global.u32 	%r881, [%rd8+168];
	xor.b32  	%r1038, %r1038, %r881;
	ld.global.u32 	%r882, [%rd8+172];
	xor.b32  	%r1037, %r1037, %r882;
	ld.global.u32 	%r883, [%rd8+176];
	xor.b32  	%r1036, %r1036, %r883;
$L__BB0_98:
	and.b32  	%r885, %r819, 512;
	setp.eq.s32 	%p54, %r885, 0;
	@%p54 bra 	$L__BB0_100;
	ld.global.u32 	%r886, [%rd8+180];
	xor.b32  	%r1040, %r1040, %r886;
	ld.global.u32 	%r887, [%rd8+184];
	xor.b32  	%r1039, %r1039, %r887;
	ld.global.u32 	%r888, [%rd8+188];
	xor.b32  	%r1038, %r1038, %r888;
	ld.global.u32 	%r889, [%rd8+192];
	xor.b32  	%r1037, %r1037, %r889;
	ld.global.u32 	%r890, [%rd8+196];
	xor.b32  	%r1036, %r1036, %r890;
$L__BB0_100:
	and.b32  	%r892, %r819, 1024;
	setp.eq.s32 	%p55, %r892, 0;
	@%p55 bra 	$L__BB0_102;
	ld.global.u32 	%r893, [%rd8+200];
	xor.b32  	%r1040, %r1040, %r893;
	ld.global.u32 	%r894, [%rd8+204];
	xor.b32  	%r1039, %r1039, %r894;
	ld.global.u32 	%r895, [%rd8+208];
	xor.b32  	%r1038, %r1038, %r895;
	ld.global.u32 	%r896, [%rd8+212];
	xor.b32  	%r1037, %r1037, %r896;
	ld.global.u32 	%r897, [%rd8+216];
	xor.b32  	%r1036, %r1036, %r897;
$L__BB0_102:
	and.b32  	%r899, %r819, 2048;
	setp.eq.s32 	%p56, %r899, 0;
	@%p56 bra 	$L__BB0_104;
	ld.global.u32 	%r900, [%rd8+220];
	xor.b32  	%r1040, %r1040, %r900;
	ld.global.u32 	%r901, [%rd8+224];
	xor.b32  	%r1039, %r1039, %r901;
	ld.global.u32 	%r902, [%rd8+228];
	xor.b32  	%r1038, %r1038, %r902;
	ld.global.u32 	%r903, [%rd8+232];
	xor.b32  	%r1037, %r1037, %r903;
	ld.global.u32 	%r904, [%rd8+236];
	xor.b32  	%r1036, %r1036, %r904;
$L__BB0_104:
	and.b32  	%r906, %r819, 4096;
	setp.eq.s32 	%p57, %r906, 0;
	@%p57 bra 	$L__BB0_106;
	ld.global.u32 	%r907, [%rd8+240];
	xor.b32  	%r1040, %r1040, %r907;
	ld.global.u32 	%r908, [%rd8+244];
	xor.b32  	%r1039, %r1039, %r908;
	ld.global.u32 	%r909, [%rd8+248];
	xor.b32  	%r1038, %r1038, %r909;
	ld.global.u32 	%r910, [%rd8+252];
	xor.b32  	%r1037, %r1037, %r910;
	ld.global.u32 	%r911, [%rd8+256];
	xor.b32  	%r1036, %r1036, %r911;
$L__BB0_106:
	and.b32  	%r913, %r819, 8192;
	setp.eq.s32 	%p58, %r913, 0;
	@%p58 bra 	$L__BB0_108;
	ld.global.u32 	%r914, [%rd8+260];
	xor.b32  	%r1040, %r1040, %r914;
	ld.global.u32 	%r915, [%rd8+264];
	xor.b32  	%r1039, %r1039, %r915;
	ld.global.u32 	%r916, [%rd8+268];
	xor.b32  	%r1038, %r1038, %r916;
	ld.global.u32 	%r917, [%rd8+272];
	xor.b32  	%r1037, %r1037, %r917;
	ld.global.u32 	%r918, [%rd8+276];
	xor.b32  	%r1036, %r1036, %r918;
$L__BB0_108:
	and.b32  	%r920, %r819, 16384;
	setp.eq.s32 	%p59, %r920, 0;
	@%p59 bra 	$L__BB0_110;
	ld.global.u32 	%r921, [%rd8+280];
	xor.b32  	%r1040, %r1040, %r921;
	ld.global.u32 	%r922, [%rd8+284];
	xor.b32  	%r1039, %r1039, %r922;
	ld.global.u32 	%r923, [%rd8+288];
	xor.b32  	%r1038, %r1038, %r923;
	ld.global.u32 	%r924, [%rd8+292];
	xor.b32  	%r1037, %r1037, %r924;
	ld.global.u32 	%r925, [%rd8+296];
	xor.b32  	%r1036, %r1036, %r925;
$L__BB0_110:
	and.b32  	%r927, %r819, 32768;
	setp.eq.s32 	%p60, %r927, 0;
	@%p60 bra 	$L__BB0_112;
	ld.global.u32 	%r928, [%rd8+300];
	xor.b32  	%r1040, %r1040, %r928;
	ld.global.u32 	%r929, [%rd8+304];
	xor.b32  	%r1039, %r1039, %r929;
	ld.global.u32 	%r930, [%rd8+308];
	xor.b32  	%r1038, %r1038, %r930;
	ld.global.u32 	%r931, [%rd8+312];
	xor.b32  	%r1037, %r1037, %r931;
	ld.global.u32 	%r932, [%rd8+316];
	xor.b32  	%r1036, %r1036, %r932;
$L__BB0_112:
	add.s32 	%r1219, %r1219, 16;
	setp.ne.s32 	%p61, %r1219, 32;
	@%p61 bra 	$L__BB0_80;
	mad.lo.s32 	%r933, %r1213, -31, %r374;
	add.s32 	%r1213, %r933, 1;
	setp.ne.s32 	%p62, %r1213, 5;
	@%p62 bra 	$L__BB0_79;
	st.local.u32 	[%rd1+4], %r1040;
	st.local.v2.u32 	[%rd1+8], {%r1039, %r1038};
	st.local.v2.u32 	[%rd1+16], {%r1037, %r1036};
$L__BB0_115:
	shr.u64 	%rd30, %rd3, 2;
	add.s32 	%r1023, %r1023, 1;
	setp.gt.u64 	%p63, %rd3, 3;
	@%p63 bra 	$L__BB0_3;
$L__BB0_116:
	mul.lo.s32 	%r936, %r3, 1703105765;
	sub.s32 	%r937, %r2, %r936;
	add.s32 	%r1311, %r937, 6977678;
	mov.b32 	%r1317, 0;
	mov.b32 	%r1310, 6977678;
	mov.u32 	%r1318, %r1317;
$L__BB0_117:
	shr.u32 	%r938, %r1040, 2;
	xor.b32  	%r939, %r938, %r1040;
	shl.b32 	%r940, %r1036, 4;
	shl.b32 	%r941, %r939, 1;
	xor.b32  	%r942, %r941, %r940;
	xor.b32  	%r943, %r942, %r939;
	xor.b32  	%r944, %r943, %r1036;
	shr.u32 	%r945, %r1039, 2;
	xor.b32  	%r946, %r945, %r1039;
	shl.b32 	%r947, %r944, 4;
	shl.b32 	%r948, %r946, 1;
	xor.b32  	%r949, %r948, %r947;
	xor.b32  	%r950, %r949, %r946;
	xor.b32  	%r951, %r950, %r944;
	shr.u32 	%r952, %r1038, 2;
	xor.b32  	%r953, %r952, %r1038;
	shl.b32 	%r954, %r951, 4;
	shl.b32 	%r955, %r953, 1;
	xor.b32  	%r956, %r955, %r954;
	xor.b32  	%r957, %r956, %r953;
	xor.b32  	%r958, %r957, %r951;
	shr.u32 	%r959, %r1037, 2;
	xor.b32  	%r960, %r959, %r1037;
	shl.b32 	%r961, %r958, 4;
	shl.b32 	%r962, %r960, 1;
	xor.b32  	%r963, %r962, %r961;
	xor.b32  	%r964, %r963, %r960;
	xor.b32  	%r1040, %r964, %r958;
	shr.u32 	%r965, %r1036, 2;
	xor.b32  	%r966, %r965, %r1036;
	shl.b32 	%r967, %r1040, 4;
	shl.b32 	%r968, %r966, 1;
	xor.b32  	%r969, %r968, %r967;
	xor.b32  	%r970, %r969, %r966;
	xor.b32  	%r1039, %r970, %r1040;
	shr.u32 	%r971, %r944, 2;
	xor.b32  	%r972, %r971, %r944;
	shl.b32 	%r973, %r1039, 4;
	shl.b32 	%r974, %r972, 1;
	xor.b32  	%r975, %r974, %r973;
	xor.b32  	%r976, %r975, %r972;
	xor.b32  	%r1038, %r976, %r1039;
	shr.u32 	%r977, %r951, 2;
	xor.b32  	%r978, %r977, %r951;
	shl.b32 	%r979, %r1038, 4;
	shl.b32 	%r980, %r978, 1;
	xor.b32  	%r981, %r980, %r979;
	xor.b32  	%r982, %r981, %r978;
	xor.b32  	%r1037, %r982, %r1038;
	shr.u32 	%r983, %r958, 2;
	xor.b32  	%r984, %r983, %r958;
	shl.b32 	%r985, %r1037, 4;
	shl.b32 	%r986, %r984, 1;
	xor.b32  	%r987, %r986, %r985;
	xor.b32  	%r988, %r987, %r984;
	xor.b32  	%r1036, %r988, %r1037;
	add.s32 	%r989, %r1311, %r1036;
	add.s32 	%r990, %r944, %r1311;
	cvt.rn.f32.u32 	%f1, %r990;
	fma.rn.f32 	%f2, %f1, 0f2F800000, 0f2F000000;
	add.s32 	%r991, %r1311, %r951;
	add.s32 	%r992, %r991, 362437;
	cvt.rn.f32.u32 	%f3, %r992;
	fma.rn.f32 	%f4, %f3, 0f2F800000, 0f2F000000;
	setp.lt.f32 	%p64, %f2, 0f3F000000;
	selp.b32 	%r993, -1, 1, %p64;
	add.s32 	%r994, %r993, %r1318;
	setp.lt.f32 	%p65, %f4, 0f3F000000;
	selp.b32 	%r995, -1, 1, %p65;
	add.s32 	%r996, %r995, %r1317;
	add.s32 	%r997, %r1311, %r958;
	add.s32 	%r998, %r997, 724874;
	cvt.rn.f32.u32 	%f5, %r998;
	fma.rn.f32 	%f6, %f5, 0f2F800000, 0f2F000000;
	add.s32 	%r999, %r1311, %r1040;
	add.s32 	%r1000, %r999, 1087311;
	cvt.rn.f32.u32 	%f7, %r1000;
	fma.rn.f32 	%f8, %f7, 0f2F800000, 0f2F000000;
	setp.lt.f32 	%p66, %f6, 0f3F000000;
	selp.b32 	%r1001, -1, 1, %p66;
	add.s32 	%r1002, %r1001, %r994;
	setp.lt.f32 	%p67, %f8, 0f3F000000;
	selp.b32 	%r1003, -1, 1, %p67;
	add.s32 	%r1004, %r1003, %r996;
	add.s32 	%r1005, %r1311, %r1039;
	add.s32 	%r1006, %r1005, 1449748;
	cvt.rn.f32.u32 	%f9, %r1006;
	fma.rn.f32 	%f10, %f9, 0f2F800000, 0f2F000000;
	add.s32 	%r1007, %r1311, %r1038;
	add.s32 	%r1008, %r1007, 1812185;
	cvt.rn.f32.u32 	%f11, %r1008;
	fma.rn.f32 	%f12, %f11, 0f2F800000, 0f2F000000;
	setp.lt.f32 	%p68, %f10, 0f3F000000;
	selp.b32 	%r1009, -1, 1, %p68;
	add.s32 	%r1010, %r1009, %r1002;
	setp.lt.f32 	%p69, %f12, 0f3F000000;
	selp.b32 	%r1011, -1, 1, %p69;
	add.s32 	%r1012, %r1011, %r1004;
	add.s32 	%r1013, %r1311, %r1037;
	add.s32 	%r1014, %r1013, 2174622;
	cvt.rn.f32.u32 	%f13, %r1014;
	fma.rn.f32 	%f14, %f13, 0f2F800000, 0f2F000000;
	add.s32 	%r1015, %r989, 2537059;
	cvt.rn.f32.u32 	%f15, %r1015;
	fma.rn.f32 	%f16, %f15, 0f2F800000, 0f2F000000;
	setp.lt.f32 	%p70, %f14, 0f3F000000;
	selp.b32 	%r1016, -1, 1, %p70;
	add.s32 	%r1318, %r1016, %r1010;
	setp.lt.f32 	%p71, %f16, 0f3F000000;
	selp.b32 	%r1017, -1, 1, %p71;
	add.s32 	%r1317, %r1017, %r1012;
	add.s32 	%r1311, %r1311, 2899496;
	add.s32 	%r1310, %r1310, 2899496;
	setp.ne.s32 	%p72, %r1310, 731851678;
	@%p72 bra 	$L__BB0_117;
	cvta.to.global.u64 	%rd25, %rd10;
	shl.b64 	%rd26, %rd2, 2;
	add.s64 	%rd27, %rd25, %rd26;
	st.global.u32 	[%rd27], %r1318;
	cvta.to.global.u64 	%rd28, %rd11;
	add.s64 	%rd29, %rd28, %rd26;
	st.global.u32 	[%rd29], %r1317;
$L__BB0_119:
	ret;

}


// ===== COMPILED SASS (sm_100) =====

	.target	sm_100

	.elftype	@"ET_EXEC"


//--------------------- .note.nv.tkinfo           --------------------------
	.section	.note.nv.tkinfo,"",@"SHT_NOTE"
	.sectionflags	@"SHF_NOTE_NV_TKINFO"
	.tkinfo
        /*0018*/ 	.word	0x00000002
        /*0030*/ 	.string	""
        /*0030*/ 	.string	"ptxas"
        /*0030*/ 	.string	"Cuda compilation tools, release 13.0, V13.0.88"
        /*0030*/ 	.string	"Build cuda_13.0.r13.0/compiler.36424714_0"
        /*0030*/ 	.string	"-arch sm_100 -m 64 "



//--------------------- .note.nv.cuinfo           --------------------------
	.section	.note.nv.cuinfo,"",@"SHT_NOTE"
	.sectionflags	@"SHF_NOTE_NV_CUINFO"
        /*0018*/ 	.short	0x0002
        /*001a*/ 	.short	0x0064
        /*001c*/ 	.short	0x0082
	.zero		2


//--------------------- .nv.info                  --------------------------
	.section	.nv.info,"",@"SHT_CUDA_INFO"
	.align	4


	//----- nvinfo : EIATTR_REGCOUNT
	.align		4
        /*0000*/ 	.byte	0x04, 0x2f
        /*0002*/ 	.short	(.L_10 - .L_9)
	.align		4
.L_9:
        /*0004*/ 	.word	index@(_Z16randomWalkKernelPiS_y)
        /*0008*/ 	.word	0x0000001f


	//----- nvinfo : EIATTR_FRAME_SIZE
	.align		4
.L_10:
        /*000c*/ 	.byte	0x04, 0x11
        /*000e*/ 	.short	(.L_12 - .L_11)
	.align		4
.L_11:
        /*0010*/ 	.word	index@(_Z16randomWalkKernelPiS_y)
        /*0014*/ 	.word	0x00000030


	//----- nvinfo : EIATTR_MIN_STACK_SIZE
	.align		4
.L_12:
        /*0018*/ 	.byte	0x04, 0x12
        /*001a*/ 	.short	(.L_14 - .L_13)
	.align		4
.L_13:
        /*001c*/ 	.word	index@(_Z16randomWalkKernelPiS_y)
        /*0020*/ 	.word	0x00000030
.L_14:


//--------------------- .nv.compat                --------------------------
	.section	.nv.compat,"",@"SHT_CUDA_COMPAT_INFO"
	.align	4
        /*0000*/ 	.byte	0x02, 0x09, 0x00, 0x00, 0x02, 0x02, 0x01, 0x00, 0x02, 0x05, 0x05, 0x00, 0x03, 0x07, 0x01, 0x01
        /*0010*/ 	.byte	0x02, 0x03, 0x00, 0x00, 0x02, 0x06, 0x01, 0x00, 0x04, 0x0b, 0x08, 0x00, 0x01, 0x00, 0x00, 0x00
        /*0020*/ 	.byte	0x00, 0x00, 0x00, 0x00


//--------------------- .nv.info._Z16randomWalkKernelPiS_y --------------------------
	.section	.nv.info._Z16randomWalkKernelPiS_y,"",@"SHT_CUDA_INFO"
	.sectionflags	@""
	.align	4


	//----- nvinfo : EIATTR_CUDA_API_VERSION
	.align		4
        /*0000*/ 	.byte	0x04, 0x37
        /*0002*/ 	.short	(.L_16 - .L_15)
.L_15:
        /*0004*/ 	.word	0x00000082


	//----- nvinfo : EIATTR_KPARAM_INFO
	.align		4
.L_16:
        /*0008*/ 	.byte	0x04, 0x17
        /*000a*/ 	.short	(.L_18 - .L_17)
.L_17:
        /*000c*/ 	.word	0x00000000
        /*0010*/ 	.short	0x0002
        /*0012*/ 	.short	0x0010
        /*0014*/ 	.byte	0x00, 0xf0, 0x21, 0x00


	//----- nvinfo : EIATTR_KPARAM_INFO
	.align		4
.L_18:
        /*0018*/ 	.byte	0x04, 0x17
        /*001a*/ 	.short	(.L_20 - .L_19)
.L_19:
        /*001c*/ 	.word	0x00000000
        /*0020*/ 	.short	0x0001
        /*0022*/ 	.short	0x0008
        /*0024*/ 	.byte	0x00, 0xf5, 0x21, 0x00


	//----- nvinfo : EIATTR_KPARAM_INFO
	.align		4
.L_20:
        /*0028*/ 	.byte	0x04, 0x17
        /*002a*/ 	.short	(.L_22 - .L_21)
.L_21:
        /*002c*/ 	.word	0x00000000
        /*0030*/ 	.short	0x0000
        /*0032*/ 	.short	0x0000
        /*0034*/ 	.byte	0x00, 0xf5, 0x21, 0x00


	//----- nvinfo : EIATTR_SPARSE_MMA_MASK
	.align		4
.L_22:
        /*0038*/ 	.byte	0x03, 0x50
        /*003a*/ 	.short	0x0000


	//----- nvinfo : EIATTR_MAXREG_COUNT
	.align		4
        /*003c*/ 	.byte	0x03, 0x1b
        /*003e*/ 	.short	0x00ff


	//----- nvinfo : EIATTR_MERCURY_ISA_VERSION
	.align		4
        /*0040*/ 	.byte	0x03, 0x5f
        /*0042*/ 	.short	0x0101


	//----- nvinfo : EIATTR_VRC_CTA_INIT_COUNT
	.align		4
        /*0044*/ 	.byte	0x02, 0x4a
	.zero		1
	.zero		1


	//----- nvinfo : EIATTR_EXIT_INSTR_OFFSETS
	.align		4
        /*0048*/ 	.byte	0x04, 0x1c
        /*004a*/ 	.short	(.L_24 - .L_23)


	//   ....[0]....
.L_23:
        /*004c*/ 	.word	0x00000070


	//   ....[1]....
        /*0050*/ 	.word	0x00002ea0


	//----- nvinfo : EIATTR_CRS_STACK_SIZE
	.align		4
.L_24:
        /*0054*/ 	.byte	0x04, 0x1e
        /*0056*/ 	.short	(.L_26 - .L_25)
.L_25:
        /*0058*/ 	.word	0x00000000


	//----- nvinfo : EIATTR_CBANK_PARAM_SIZE
	.align		4
.L_26:
        /*005c*/ 	.byte	0x03, 0x19
        /*005e*/ 	.short	0x0018


	//----- nvinfo : EIATTR_PARAM_CBANK
	.align		4
        /*0060*/ 	.byte	0x04, 0x0a
        /*0062*/ 	.short	(.L_28 - .L_27)
	.align		4
.L_27:
        /*0064*/ 	.word	index@(.nv.constant0._Z16randomWalkKernelPiS_y)
        /*0068*/ 	.short	0x0380
        /*006a*/ 	.short	0x0018


	//----- nvinfo : EIATTR_SW_WAR
	.align		4
.L_28:
        /*006c*/ 	.byte	0x04, 0x36
        /*006e*/ 	.short	(.L_30 - .L_29)
.L_29:
        /*0070*/ 	.word	0x00000008
.L_30:


//--------------------- .nv.callgraph             --------------------------
	.section	.nv.callgraph,"",@"SHT_CUDA_CALLGRAPH"
	.align	4
	.sectionentsize	8
	.align		4
        /*0000*/ 	.word	0x00000000
	.align		4
        /*0004*/ 	.word	0xffffffff
	.align		4
        /*0008*/ 	.word	0x00000000
	.align		4
        /*000c*/ 	.word	0xfffffffe
	.align		4
        /*0010*/ 	.word	0x00000000
	.align		4
        /*0014*/ 	.word	0xfffffffd
	.align		4
        /*0018*/ 	.word	0x00000000
	.align		4
        /*001c*/ 	.word	0xfffffffc


//--------------------- .nv.constant4             --------------------------
	.section	.nv.constant4,"a",@progbits
	.align	8
	.align		8
.nv.constant4:
        /*0000*/ 	.dword	precalc_xorwow_matrix
	.align		8
        /*0008*/ 	.dword	precalc_xorwow_offset_matrix
	.align		8
        /*0010*/ 	.dword	mrg32k3aM1
	.align		8
        /*0018*/ 	.dword	mrg32k3aM2
	.align		8
        /*0020*/ 	.dword	mrg32k3aM1SubSeq
	.align		8
        /*0028*/ 	.dword	mrg32k3aM2SubSeq
	.align		8
        /*0030*/ 	.dword	mrg32k3aM1Seq
	.align		8
        /*0038*/ 	.dword	mrg32k3aM2Seq


//--------------------- .nv.constant3             --------------------------
	.section	.nv.constant3,"a",@progbits
	.align	8
.nv.constant3:
	.type		__cr_lgamma_table,@object
	.size		__cr_lgamma_table,(.L_8 - __cr_lgamma_table)
__cr_lgamma_table:
        /*0000*/ 	.byte	0x00, 0x00, 0x00, 0x00, 0x00, 0x00, 0x00, 0x00, 0x00, 0x00, 0x00, 0x00, 0x00, 0x00, 0x00, 0x00
        /*0010*/ 	.byte	0xef, 0x39, 0xfa, 0xfe, 0x42, 0x2e, 0xe6, 0x3f, 0x02, 0x20, 0x2a, 0xfa, 0x0b, 0xab, 0xfc, 0x3f
        /*0020*/ 	.byte	0xf9, 0x2c, 0x92, 0x7c, 0xa7, 0x6c, 0x09, 0x40, 0xc9, 0x79, 0x44, 0x3c, 0x64, 0x26, 0x13, 0x40
        /*0030*/ 	.byte	0xca, 0x01, 0xcf, 0x3a, 0x27, 0x51, 0x1a, 0x40, 0x30, 0xcc, 0x2d, 0xf3, 0xe1, 0x0c, 0x21, 0x40
        /*0040*/ 	.byte	0x0d, 0xb7, 0xfc, 0x82, 0x8e, 0x35, 0x25, 0x40
.L_8:


//--------------------- .text._Z16randomWalkKernelPiS_y --------------------------
	.section	.text._Z16randomWalkKernelPiS_y,"ax",@progbits
	.align	128
        .global         _Z16randomWalkKernelPiS_y
        .type           _Z16randomWalkKernelPiS_y,@function
        .size           _Z16randomWalkKernelPiS_y,(.L_x_13 - _Z16randomWalkKernelPiS_y)
        .other          _Z16randomWalkKernelPiS_y,@"STO_CUDA_ENTRY STV_DEFAULT"
_Z16randomWalkKernelPiS_y:
.text._Z16randomWalkKernelPiS_y:
[----:B------:R-:W0:Y:S01]  /*0000*/  LDC R1, c[0x0][0x37c] ;  /* 0x0000df00ff017b82 */ /* 0x000e220000000800 */
[----:B------:R-:W1:Y:S07]  /*0010*/  S2R R3, SR_TID.X ;  /* 0x0000000000037919 */ /* 0x000e6e0000002100 */
[----:B------:R-:W1:Y:S01]  /*0020*/  S2UR UR4, SR_CTAID.X ;  /* 0x00000000000479c3 */ /* 0x000e620000002500 */
[----:B0-----:R-:W-:-:S07]  /*0030*/  VIADD R1, R1, 0xffffffd0 ;  /* 0xffffffd001017836 */ /* 0x001fce0000000000 */
[----:B------:R-:W1:Y:S02]  /*0040*/  LDC R12, c[0x0][0x360] ;  /* 0x0000d800ff0c7b82 */ /* 0x000e640000000800 */
[----:B-1----:R-:W-:-:S05]  /*0050*/  IMAD R12, R12, UR4, R3 ;  /* 0x000000040c0c7c24 */ /* 0x002fca000f8e0203 */
[----:B------:R-:W-:-:S13]  /*0060*/  ISETP.GT.AND P0, PT, R12, 0x13, PT ;  /* 0x000000130c00780c */ /* 0x000fda0003f04270 */
[----:B------:R-:W-:Y:S05]  /*0070*/  @P0 EXIT ;  /* 0x000000000000094d */ /* 0x000fea0003800000 */
[----:B------:R-:W0:Y:S01]  /*0080*/  LDC.64 R2, c[0x0][0x390] ;  /* 0x0000e400ff027b82 */ /* 0x000e220000000a00 */
[----:B------:R-:W-:Y:S01]  /*0090*/  ISETP.NE.AND P0, PT, R12, RZ, PT ;  /* 0x000000ff0c00720c */ /* 0x000fe20003f05270 */
[----:B------:R-:W1:Y:S01]  /*00a0*/  LDCU.64 UR6, c[0x0][0x358] ;  /* 0x00006b00ff0677ac */ /* 0x000e620008000a00 */
[----:B------:R-:W-:Y:S01]  /*00b0*/  BSSY.RECONVERGENT B0, `(.L_x_0) ;  /* 0x0000262000007945 */ /* 0x000fe20003800200 */
[----:B0-----:R-:W-:Y:S02]  /*00c0*/  LOP3.LUT R0, R2, 0xaad26b49, RZ, 0x3c, !PT ;  /* 0xaad26b4902007812 */ /* 0x001fe400078e3cff */
[----:B------:R-:W-:-:S03]  /*00d0*/  LOP3.LUT R2, R3, 0xf7dcefdd, RZ, 0x3c, !PT ;  /* 0xf7dcefdd03027812 */ /* 0x000fc600078e3cff */
[----:B------:R-:W-:Y:S02]  /*00e0*/  IMAD R0, R0, 0x4182bed5, RZ ;  /* 0x4182bed500007824 */ /* 0x000fe400078e02ff */
[----:B------:R-:W-:Y:S02]  /*00f0*/  IMAD R5, R2, -0x658354e5, RZ ;  /* 0x9a7cab1b02057824 */ /* 0x000fe400078e02ff */
[C---:B------:R-:W-:Y:S01]  /*0100*/  VIADD R7, R0.reuse, 0x583f19 ;  /* 0x00583f1900077836 */ /* 0x040fe20000000000 */
[C---:B------:R-:W-:Y:S01]  /*0110*/  LOP3.LUT R2, R0.reuse, 0x159a55e5, RZ, 0x3c, !PT ;  /* 0x159a55e500027812 */ /* 0x040fe200078e3cff */
[C---:B------:R-:W-:Y:S01]  /*0120*/  VIADD R3, R5.reuse, 0x1f123bb5 ;  /* 0x1f123bb505037836 */ /* 0x040fe20000000000 */
[C---:B------:R-:W-:Y:S02]  /*0130*/  IADD3 R4, PT, PT, R0.reuse, 0x64f0c9, R5 ;  /* 0x0064f0c900047810 */ /* 0x040fe40007ffe005 */
[----:B------:R-:W-:Y:S01]  /*0140*/  LOP3.LUT R6, R5, 0x5491333, RZ, 0x3c, !PT ;  /* 0x0549133305067812 */ /* 0x000fe200078e3cff */
[----:B------:R-:W-:Y:S01]  /*0150*/  VIADD R5, R0, 0x75bcd15 ;  /* 0x075bcd1500057836 */ /* 0x000fe20000000000 */
[----:B------:R0:W-:Y:S01]  /*0160*/  STL.64 [R1+0x8], R2 ;  /* 0x0000080201007387 */ /* 0x0001e20000100a00 */
[----:B------:R-:W-:-:S03]  /*0170*/  SHF.R.S32.HI R0, RZ, 0x1f, R12 ;  /* 0x0000001fff007819 */ /* 0x000fc6000001140c */
[----:B------:R0:W-:Y:S04]  /*0180*/  STL.64 [R1], R4 ;  /* 0x0000000401007387 */ /* 0x0001e80000100a00 */
[----:B------:R0:W-:Y:S01]  /*0190*/  STL.64 [R1+0x10], R6 ;  /* 0x0000100601007387 */ /* 0x0001e20000100a00 */
[----:B-1----:R-:W-:Y:S05]  /*01a0*/  @!P0 BRA `(.L_x_1) ;  /* 0x0000002400488947 */ /* 0x002fea0003800000 */
[----:B------:R-:W-:Y:S02]  /*01b0*/  IMAD.MOV.U32 R15, RZ, RZ, R0 ;  /* 0x000000ffff0f7224 */ /* 0x000fe400078e0000 */
[----:B------:R-:W-:Y:S02]  /*01c0*/  IMAD.MOV.U32 R13, RZ, RZ, RZ ;  /* 0x000000ffff0d7224 */ /* 0x000fe400078e00ff */
[----:B0-----:R-:W-:-:S07]  /*01d0*/  IMAD.MOV.U32 R4, RZ, RZ, R12 ;  /* 0x000000ffff047224 */ /* 0x001fce00078e000c */
.L_x_10:
[----:B------:R-:W-:Y:S01]  /*01e0*/  LOP3.LUT R0, R4, 0x3, RZ, 0xc0, !PT ;  /* 0x0000000304007812 */ /* 0x000fe200078ec0ff */
[----:B------:R-:W-:Y:S03]  /*01f0*/  BSSY.RECONVERGENT B1, `(.L_x_2) ;  /* 0x0000247000017945 */ /* 0x000fe60003800200 */
[----:B------:R-:W-:-:S04]  /*0200*/  ISETP.NE.U32.AND P0, PT, R0, RZ, PT ;  /* 0x000000ff0000720c */ /* 0x000fc80003f05070 */
[----:B------:R-:W-:-:S13]  /*0210*/  ISETP.NE.AND.EX P0, PT, RZ, RZ, PT, P0 ;  /* 0x000000ffff00720c */ /* 0x000fda0003f05300 */
[----:B0-----:R-:W-:Y:S05]  /*0220*/  @!P0 BRA `(.L_x_3) ;  /* 0x00000024000c8947 */ /* 0x001fea0003800000 */
[----:B------:R-:W0:Y:S01]  /*0230*/  LDC.64 R8, c[0x4][RZ] ;  /* 0x01000000ff087b82 */ /* 0x000e220000000a00 */
[----:B------:R-:W-:Y:S01]  /*0240*/  IMAD.MOV.U32 R0, RZ, RZ, RZ ;  /* 0x000000ffff007224 */ /* 0x000fe200078e00ff */
[----:B------:R-:W-:Y:S02]  /*0250*/  CS2R R6, SRZ ;  /* 0x0000000000067805 */ /* 0x000fe4000001ff00 */
[----:B------:R-:W-:Y:S01]  /*0260*/  CS2R R2, SRZ ;  /* 0x0000000000027805 */ /* 0x000fe2000001ff00 */
[----:B------:R-:W-:Y:S02]  /*0270*/  IMAD.MOV.U32 R5, RZ, RZ, RZ ;  /* 0x000000ffff057224 */ /* 0x000fe400078e00ff */
[----:B0-----:R-:W-:-:S07]  /*0280*/  IMAD.WIDE.U32 R8, R13, 0xc80, R8 ;  /* 0x00000c800d087825 */ /* 0x001fce00078e0008 */
.L_x_5:
[----:B------:R-:W-:-:S06]  /*0290*/  IMAD R14, R0, 0x4, R1 ;  /* 0x00000004000e7824 */ /* 0x000fcc00078e0201 */
[----:B------:R-:W5:Y:S01]  /*02a0*/  LDL R14, [R14+0x4] ;  /* 0x000004000e0e7983 */ /* 0x000f620000100800 */
[----:B------:R-:W-:-:S05]  /*02b0*/  UMOV UR4, URZ ;  /* 0x000000ff00047c82 */ /* 0x000fca0008000000 */
.L_x_4:
[----:B-----5:R-:W-:Y:S01]  /*02c0*/  SHF.R.U32.HI R22, RZ, UR4, R14 ;  /* 0x00000004ff167c19 */ /* 0x020fe2000801160e */
[----:B------:R-:W-:-:S03]  /*02d0*/  IMAD.SHL.U32 R10, R0, 0x20, RZ ;  /* 0x00000020000a7824 */ /* 0x000fc600078e00ff */
[----:B------:R-:W-:Y:S01]  /*02e0*/  LOP3.LUT R11, R22, 0x1, RZ, 0xc0, !PT ;  /* 0x00000001160b7812 */ /* 0x000fe200078ec0ff */
[----:B------:R-:W-:-:S03]  /*02f0*/  VIADD R10, R10, UR4 ;  /* 0x000000040a0a7c36 */ /* 0x000fc60008000000 */
[----:B------:R-:W-:Y:S01]  /*0300*/  ISETP.NE.U32.AND P0, PT, R11, 0x1, PT ;  /* 0x000000010b00780c */ /* 0x000fe20003f05070 */
[----:B------:R-:W-:-:S03]  /*0310*/  IMAD R11, R10, 0x5, RZ ;  /* 0x000000050a0b7824 */ /* 0x000fc600078e02ff */
[----:B------:R-:W-:Y:S01]  /*0320*/  R2P PR, R22, 0x7e ;  /* 0x0000007e16007804 */ /* 0x000fe20000000000 */
[----:B------:R-:W-:-:S08]  /*0330*/  IMAD.WIDE.U32 R10, R11, 0x4, R8 ;  /* 0x000000040b0a7825 */ /* 0x000fd000078e0008 */
[----:B------:R-:W2:Y:S04]  /*0340*/  @!P0 LDG.E R16, desc[UR6][R10.64+0x10] ;  /* 0x000010060a108981 */ /* 0x000ea8000c1e1900 */
[----:B------:R-:W3:Y:S04]  /*0350*/  @P1 LDG.E R18, desc[UR6][R10.64+0x24] ;  /* 0x000024060a121981 */ /* 0x000ee8000c1e1900 */
[----:B------:R-:W4:Y:S04]  /*0360*/  @P2 LDG.E R20, desc[UR6][R10.64+0x38] ;  /* 0x000038060a142981 */ /* 0x000f28000c1e1900 */
[----:B------:R-:W4:Y:S04]  /*0370*/  @P3 LDG.E R24, desc[UR6][R10.64+0x4c] ;  /* 0x00004c060a183981 */ /* 0x000f28000c1e1900 */
[----:B------:R-:W4:Y:S04]  /*0380*/  @P4 LDG.E R26, desc[UR6][R10.64+0x60] ;  /* 0x000060060a1a4981 */ /* 0x000f28000c1e1900 */
[----:B------:R-:W4:Y:S04]  /*0390*/  @!P0 LDG.E R17, desc[UR6][R10.64+0x4] ;  /* 0x000004060a118981 */ /* 0x000f28000c1e1900 */
[----:B------:R-:W4:Y:S04]  /*03a0*/  @!P0 LDG.E R19, desc[UR6][R10.64+0xc] ;  /* 0x00000c060a138981 */ /* 0x000f28000c1e1900 */
[----:B------:R-:W4:Y:S04]  /*03b0*/  @P1 LDG.E R21, desc[UR6][R10.64+0x18] ;  /* 0x000018060a151981 */ /* 0x000f28000c1e1900 */
[----:B------:R-:W4:Y:S04]  /*03c0*/  @P3 LDG.E R23, desc[UR6][R10.64+0x40] ;  /* 0x000040060a173981 */ /* 0x000f28000c1e1900 */
[----:B------:R-:W4:Y:S04]  /*03d0*/  @P5 LDG.E R25, desc[UR6][R10.64+0x70] ;  /* 0x000070060a195981 */ /* 0x000f28000c1e1900 */
[----:B------:R-:W4:Y:S01]  /*03e0*/  @P6 LDG.E R28, desc[UR6][R10.64+0x88] ;  /* 0x000088060a1c6981 */ /* 0x000f22000c1e1900 */
[----:B--2---:R-:W-:-:S03]  /*03f0*/  @!P0 LOP3.LUT R7, R7, R16, RZ, 0x3c, !PT ;  /* 0x0000001007078212 */ /* 0x004fc600078e3cff */
[----:B------:R-:W2:Y:S01]  /*0400*/  @!P0 LDG.E R16, desc[UR6][R10.64] ;  /* 0x000000060a108981 */ /* 0x000ea2000c1e1900 */
[----:B---3--:R-:W-:-:S03]  /*0410*/  @P1 LOP3.LUT R7, R7, R18, RZ, 0x3c, !PT ;  /* 0x0000001207071212 */ /* 0x008fc600078e3cff */
[----:B------:R-:W3:Y:S01]  /*0420*/  @!P0 LDG.E R18, desc[UR6][R10.64+0x8] ;  /* 0x000008060a128981 */ /* 0x000ee2000c1e1900 */
[----:B----4-:R-:W-:-:S03]  /*0430*/  @P2 LOP3.LUT R7, R7, R20, RZ, 0x3c, !PT ;  /* 0x0000001407072212 */ /* 0x010fc600078e3cff */
[----:B------:R-:W4:Y:S01]  /*0440*/  @P1 LDG.E R20, desc[UR6][R10.64+0x14] ;  /* 0x000014060a141981 */ /* 0x000f22000c1e1900 */
[----:B------:R-:W-:-:S03]  /*0450*/  @P3 LOP3.LUT R7, R7, R24, RZ, 0x3c, !PT ;  /* 0x0000001807073212 */ /* 0x000fc600078e3cff */
[----:B------:R-:W4:Y:S01]  /*0460*/  @P5 LDG.E R24, desc[UR6][R10.64+0x74] ;  /* 0x000074060a185981 */ /* 0x000f22000c1e1900 */
[----:B------:R-:W-:-:S03]  /*0470*/  @P4 LOP3.LUT R7, R7, R26, RZ, 0x3c, !PT ;  /* 0x0000001a07074212 */ /* 0x000fc600078e3cff */
[----:B------:R-:W4:Y:S01]  /*0480*/  @P3 LDG.E R26, desc[UR6][R10.64+0x44] ;  /* 0x000044060a1a3981 */ /* 0x000f22000c1e1900 */
[----:B------:R-:W-:-:S03]  /*0490*/  @!P0 LOP3.LUT R2, R2, R17, RZ, 0x3c, !PT ;  /* 0x0000001102028212 */ /* 0x000fc600078e3cff */
[----:B------:R-:W4:Y:S01]  /*04a0*/  @P1 LDG.E R17, desc[UR6][R10.64+0x20] ;  /* 0x000020060a111981 */ /* 0x000f22000c1e1900 */
[----:B------:R-:W-:-:S03]  /*04b0*/  @!P0 LOP3.LUT R6, R6, R19, RZ, 0x3c, !PT ;  /* 0x0000001306068212 */ /* 0x000fc600078e3cff */
[----:B------:R-:W4:Y:S01]  /*04c0*/  @P2 LDG.E R19, desc[UR6][R10.64+0x2c] ;  /* 0x00002c060a132981 */ /* 0x000f22000c1e1900 */
[----:B------:R-:W-:-:S03]  /*04d0*/  @P1 LOP3.LUT R2, R2, R21, RZ, 0x3c, !PT ;  /* 0x0000001502021212 */ /* 0x000fc600078e3cff */
[----:B------:R-:W4:Y:S01]  /*04e0*/  @P2 LDG.E R21, desc[UR6][R10.64+0x34] ;  /* 0x000034060a152981 */ /* 0x000f22000c1e1900 */
[----:B--2---:R-:W-:-:S03]  /*04f0*/  @!P0 LOP3.LUT R5, R5, R16, RZ, 0x3c, !PT ;  /* 0x0000001005058212 */ /* 0x004fc600078e3cff */
[----:B------:R-:W2:Y:S01]  /*0500*/  @P1 LDG.E R16, desc[UR6][R10.64+0x1c] ;  /* 0x00001c060a101981 */ /* 0x000ea2000c1e1900 */
[----:B---3--:R-:W-:-:S03]  /*0510*/  @!P0 LOP3.LUT R3, R3, R18, RZ, 0x3c, !PT ;  /* 0x0000001203038212 */ /* 0x008fc600078e3cff */
[----:B------:R-:W3:Y:S01]  /*0520*/  @P2 LDG.E R18, desc[UR6][R10.64+0x28] ;  /* 0x000028060a122981 */ /* 0x000ee2000c1e1900 */
[----:B----4-:R-:W-:-:S03]  /*0530*/  @P1 LOP3.LUT R5, R5, R20, RZ, 0x3c, !PT ;  /* 0x0000001405051212 */ /* 0x010fc600078e3cff */
[----:B------:R-:W4:Y:S01]  /*0540*/  @P2 LDG.E R20, desc[UR6][R10.64+0x30] ;  /* 0x000030060a142981 */ /* 0x000f22000c1e1900 */
[----:B------:R-:W-:-:S03]  /*0550*/  @P5 LOP3.LUT R7, R7, R24, RZ, 0x3c, !PT ;  /* 0x0000001807075212 */ /* 0x000fc600078e3cff */
[----:B------:R-:W4:Y:S01]  /*0560*/  @P3 LDG.E R24, desc[UR6][R10.64+0x3c] ;  /* 0x00003c060a183981 */ /* 0x000f22000c1e1900 */
[----:B------:R-:W-:-:S03]  /*0570*/  @P1 LOP3.LUT R6, R6, R17, RZ, 0x3c, !PT ;  /* 0x0000001106061212 */ /* 0x000fc600078e3cff */
[----:B------:R-:W4:Y:S01]  /*0580*/  @P3 LDG.E R17, desc[UR6][R10.64+0x48] ;  /* 0x000048060a113981 */ /* 0x000f22000c1e1900 */
[----:B------:R-:W-:-:S03]  /*0590*/  @P2 LOP3.LUT R2, R2, R19, RZ, 0x3c, !PT ;  /* 0x0000001302022212 */ /* 0x000fc600078e3cff */
[----:B------:R-:W4:Y:S01]  /*05a0*/  @P4 LDG.E R19, desc[UR6][R10.64+0x54] ;  /* 0x000054060a134981 */ /* 0x000f22000c1e1900 */
[----:B------:R-:W-:Y:S02]  /*05b0*/  @P2 LOP3.LUT R6, R6, R21, RZ, 0x3c, !PT ;  /* 0x0000001506062212 */ /* 0x000fe400078e3cff */
[----:B------:R-:W-:Y:S01]  /*05c0*/  @P3 LOP3.LUT R2, R2, R23, RZ, 0x3c, !PT ;  /* 0x0000001702023212 */ /* 0x000fe200078e3cff */
[----:B------:R-:W4:Y:S04]  /*05d0*/  @P4 LDG.E R21, desc[UR6][R10.64+0x5c] ;  /* 0x00005c060a154981 */ /* 0x000f28000c1e1900 */
[----:B------:R-:W4:Y:S01]  /*05e0*/  @P5 LDG.E R23, desc[UR6][R10.64+0x68] ;  /* 0x000068060a175981 */ /* 0x000f22000c1e1900 */
[----:B--2---:R-:W-:-:S03]  /*05f0*/  @P1 LOP3.LUT R3, R3, R16, RZ, 0x3c, !PT ;  /* 0x0000001003031212 */ /* 0x004fc600078e3cff */
[----:B------:R-:W2:Y:S01]  /*0600*/  @P4 LDG.E R16, desc[UR6][R10.64+0x50] ;  /* 0x000050060a104981 */ /* 0x000ea2000c1e1900 */
[----:B---3--:R-:W-:-:S03]  /*0610*/  @P2 LOP3.LUT R5, R5, R18, RZ, 0x3c, !PT ;  /* 0x0000001205052212 */ /* 0x008fc600078e3cff */
[----:B------:R-:W3:Y:S01]  /*0620*/  @P4 LDG.E R18, desc[UR6][R10.64+0x58] ;  /* 0x000058060a124981 */ /* 0x000ee2000c1e1900 */
[----:B----4-:R-:W-:-:S03]  /*0630*/  @P2 LOP3.LUT R3, R3, R20, RZ, 0x3c, !PT ;  /* 0x0000001403032212 */ /* 0x010fc600078e3cff */
[----:B------:R-:W4:Y:S01]  /*0640*/  @P5 LDG.E R20, desc[UR6][R10.64+0x64] ;  /* 0x000064060a145981 */ /* 0x000f22000c1e1900 */
[----:B------:R-:W-:-:S03]  /*0650*/  @P3 LOP3.LUT R5, R5, R24, RZ, 0x3c, !PT ;  /* 0x0000001805053212 */ /* 0x000fc600078e3cff */
[----:B------:R-:W4:Y:S01]  /*0660*/  @P5 LDG.E R24, desc[UR6][R10.64+0x6c] ;  /* 0x00006c060a185981 */ /* 0x000f22000c1e1900 */
[----:B------:R-:W-:Y:S02]  /*0670*/  LOP3.LUT P0, RZ, R22, 0x80, RZ, 0xc0, !PT ;  /* 0x0000008016ff7812 */ /* 0x000fe4000780c0ff */
[----:B------:R-:W-:Y:S02]  /*0680*/  @P3 LOP3.LUT R3, R3, R26, RZ, 0x3c, !PT ;  /* 0x0000001a03033212 */ /* 0x000fe400078e3cff */
[----:B------:R-:W-:Y:S02]  /*0690*/  @P3 LOP3.LUT R6, R6, R17, RZ, 0x3c, !PT ;  /* 0x0000001106063212 */ /* 0x000fe400078e3cff */
[----:B------:R-:W4:Y:S01]  /*06a0*/  @P6 LDG.E R17, desc[UR6][R10.64+0x7c] ;  /* 0x00007c060a116981 */ /* 0x000f22000c1e1900 */
[----:B------:R-:W-:-:S03]  /*06b0*/  @P4 LOP3.LUT R2, R2, R19, RZ, 0x3c, !PT ;  /* 0x0000001302024212 */ /* 0x000fc600078e3cff */
[----:B------:R-:W4:Y:S01]  /*06c0*/  @P6 LDG.E R19, desc[UR6][R10.64+0x84] ;  /* 0x000084060a136981 */ /* 0x000f22000c1e1900 */
[----:B------:R-:W-:-:S03]  /*06d0*/  @P4 LOP3.LUT R6, R6, R21, RZ, 0x3c, !PT ;  /* 0x0000001506064212 */ /* 0x000fc600078e3cff */
[----:B------:R-:W4:Y:S01]  /*06e0*/  @P0 LDG.E R26, desc[UR6][R10.64+0x9c] ;  /* 0x00009c060a1a0981 */ /* 0x000f22000c1e1900 */
[----:B------:R-:W-:-:S03]  /*06f0*/  @P5 LOP3.LUT R2, R2, R23, RZ, 0x3c, !PT ;  /* 0x0000001702025212 */ /* 0x000fc600078e3cff */
        /* <DEDUP_REMOVED lines=10> */
[----:B------:R-:W-:Y:S02]  /*07a0*/  @P5 LOP3.LUT R6, R6, R25, RZ, 0x3c, !PT ;  /* 0x0000001906065212 */ /* 0x000fe400078e3cff */
[----:B------:R-:W-:Y:S02]  /*07b0*/  @P6 LOP3.LUT R7, R7, R28, RZ, 0x3c, !PT ;  /* 0x0000001c07076212 */ /* 0x000fe400078e3cff */
[----:B------:R-:W-:Y:S02]  /*07c0*/  @P6 LOP3.LUT R2, R2, R17, RZ, 0x3c, !PT ;  /* 0x0000001102026212 */ /* 0x000fe400078e3cff */
[----:B------:R-:W-:Y:S02]  /*07d0*/  @P6 LOP3.LUT R6, R6, R19, RZ, 0x3c, !PT ;  /* 0x0000001306066212 */ /* 0x000fe400078e3cff */
[----:B------:R-:W-:Y:S02]  /*07e0*/  @P0 LOP3.LUT R7, R7, R26, RZ, 0x3c, !PT ;  /* 0x0000001a07070212 */ /* 0x000fe400078e3cff */
[----:B------:R-:W-:-:S02]  /*07f0*/  @P0 LOP3.LUT R2, R2, R21, RZ, 0x3c, !PT ;  /* 0x0000001502020212 */ /* 0x000fc400078e3cff */
[----:B------:R-:W-:Y:S02]  /*0800*/  @P0 LOP3.LUT R6, R6, R23, RZ, 0x3c, !PT ;  /* 0x0000001706060212 */ /* 0x000fe400078e3cff */
[----:B--2---:R-:W-:Y:S02]  /*0810*/  @P6 LOP3.LUT R5, R5, R16, RZ, 0x3c, !PT ;  /* 0x0000001005056212 */ /* 0x004fe400078e3cff */
[----:B---3--:R-:W-:Y:S02]  /*0820*/  @P6 LOP3.LUT R3, R3, R18, RZ, 0x3c, !PT ;  /* 0x0000001203036212 */ /* 0x008fe400078e3cff */
[----:B----4-:R-:W-:Y:S02]  /*0830*/  @P0 LOP3.LUT R5, R5, R20, RZ, 0x3c, !PT ;  /* 0x0000001405050212 */ /* 0x010fe400078e3cff */
[----:B------:R-:W-:Y:S02]  /*0840*/  @P0 LOP3.LUT R3, R3, R24, RZ, 0x3c, !PT ;  /* 0x0000001803030212 */ /* 0x000fe400078e3cff */
[----:B------:R-:W-:-:S13]  /*0850*/  R2P PR, R22.B1, 0x7f ;  /* 0x0000007f16007804 */ /* 0x000fda0000001000 */
[----:B------:R-:W2:Y:S04]  /*0860*/  @P0 LDG.E R18, desc[UR6][R10.64+0xa0] ;  /* 0x0000a0060a120981 */ /* 0x000ea8000c1e1900 */
[----:B------:R-:W3:Y:S04]  /*0870*/  @P0 LDG.E R19, desc[UR6][R10.64+0xa4] ;  /* 0x0000a4060a130981 */ /* 0x000ee8000c1e1900 */
[----:B------:R-:W4:Y:S04]  /*0880*/  @P0 LDG.E R20, desc[UR6][R10.64+0xa8] ;  /* 0x0000a8060a140981 */ /* 0x000f28000c1e1900 */
[----:B------:R-:W4:Y:S04]  /*0890*/  @P0 LDG.E R21, desc[UR6][R10.64+0xac] ;  /* 0x0000ac060a150981 */ /* 0x000f28000c1e1900 */
[----:B------:R-:W4:Y:S04]  /*08a0*/  @P0 LDG.E R24, desc[UR6][R10.64+0xb0] ;  /* 0x0000b0060a180981 */ /* 0x000f28000c1e1900 */
[----:B------:R-:W4:Y:S04]  /*08b0*/  @P1 LDG.E R16, desc[UR6][R10.64+0xbc] ;  /* 0x0000bc060a101981 */ /* 0x000f28000c1e1900 */
[----:B------:R-:W4:Y:S04]  /*08c0*/  @P1 LDG.E R26, desc[UR6][R10.64+0xb4] ;  /* 0x0000b4060a1a1981 */ /* 0x000f28000c1e1900 */
        /* <DEDUP_REMOVED lines=11> */
[----:B------:R-:W-:Y:S01]  /*0980*/  LOP3.LUT P0, RZ, R22, 0x8000, RZ, 0xc0, !PT ;  /* 0x0000800016ff7812 */ /* 0x000fe2000780c0ff */
[----:B------:R-:W4:Y:S01]  /*0990*/  @P2 LDG.E R24, desc[UR6][R10.64+0xd8] ;  /* 0x0000d8060a182981 */ /* 0x000f22000c1e1900 */
[----:B------:R-:W-:-:S03]  /*09a0*/  @P1 LOP3.LUT R3, R3, R16, RZ, 0x3c, !PT ;  /* 0x0000001003031212 */ /* 0x000fc600078e3cff */
[----:B------:R-:W4:Y:S01]  /*09b0*/  @P2 LDG.E R22, desc[UR6][R10.64+0xd0] ;  /* 0x0000d0060a162981 */ /* 0x000f22000c1e1900 */
[----:B------:R-:W-:-:S03]  /*09c0*/  @P1 LOP3.LUT R5, R5, R26, RZ, 0x3c, !PT ;  /* 0x0000001a05051212 */ /* 0x000fc600078e3cff */
[----:B------:R-:W4:Y:S01]  /*09d0*/  @P3 LDG.E R16, desc[UR6][R10.64+0xe4] ;  /* 0x0000e4060a103981 */ /* 0x000f22000c1e1900 */
[----:B------:R-:W-:-:S03]  /*09e0*/  @P1 LOP3.LUT R2, R2, R23, RZ, 0x3c, !PT ;  /* 0x0000001702021212 */ /* 0x000fc600078e3cff */
[----:B------:R-:W4:Y:S01]  /*09f0*/  @P3 LDG.E R26, desc[UR6][R10.64+0xdc] ;  /* 0x0000dc060a1a3981 */ /* 0x000f22000c1e1900 */
[----:B------:R-:W-:-:S03]  /*0a00*/  @P1 LOP3.LUT R6, R6, R17, RZ, 0x3c, !PT ;  /* 0x0000001106061212 */ /* 0x000fc600078e3cff */
        /* <DEDUP_REMOVED lines=43> */
[----:B------:R-:W-:-:S04]  /*0cc0*/  UIADD3 UR4, UPT, UPT, UR4, 0x10, URZ ;  /* 0x0000001004047890 */ /* 0x000fc8000fffe0ff */
[----:B------:R-:W-:Y:S01]  /*0cd0*/  UISETP.NE.AND UP0, UPT, UR4, 0x20, UPT ;  /* 0x000000200400788c */ /* 0x000fe2000bf05270 */
[----:B--2---:R-:W-:Y:S02]  /*0ce0*/  @P5 LOP3.LUT R7, R7, R18, RZ, 0x3c, !PT ;  /* 0x0000001207075212 */ /* 0x004fe400078e3cff */
[----:B---3--:R-:W-:Y:S02]  /*0cf0*/  @P6 LOP3.LUT R2, R2, R19, RZ, 0x3c, !PT ;  /* 0x0000001302026212 */ /* 0x008fe400078e3cff */
[----:B----4-:R-:W-:Y:S02]  /*0d00*/  @P6 LOP3.LUT R5, R5, R20, RZ, 0x3c, !PT ;  /* 0x0000001405056212 */ /* 0x010fe400078e3cff */
[----:B------:R-:W-:Y:S02]  /*0d10*/  @P6 LOP3.LUT R6, R6, R21, RZ, 0x3c, !PT ;  /* 0x0000001506066212 */ /* 0x000fe400078e3cff */
[----:B------:R-:W-:Y:S02]  /*0d20*/  @P6 LOP3.LUT R3, R3, R22, RZ, 0x3c, !PT ;  /* 0x0000001603036212 */ /* 0x000fe400078e3cff */
[----:B------:R-:W-:-:S02]  /*0d30*/  @P6 LOP3.LUT R7, R7, R16, RZ, 0x3c, !PT ;  /* 0x0000001007076212 */ /* 0x000fc400078e3cff */
[----:B------:R-:W-:Y:S02]  /*0d40*/  @P0 LOP3.LUT R5, R5, R24, RZ, 0x3c, !PT ;  /* 0x0000001805050212 */ /* 0x000fe400078e3cff */
[----:B------:R-:W-:Y:S02]  /*0d50*/  @P0 LOP3.LUT R7, R7, R28, RZ, 0x3c, !PT ;  /* 0x0000001c07070212 */ /* 0x000fe400078e3cff */
[----:B------:R-:W-:Y:S02]  /*0d60*/  @P0 LOP3.LUT R3, R3, R26, RZ, 0x3c, !PT ;  /* 0x0000001a03030212 */ /* 0x000fe400078e3cff */
[----:B------:R-:W-:Y:S02]  /*0d70*/  @P0 LOP3.LUT R6, R6, R23, RZ, 0x3c, !PT ;  /* 0x0000001706060212 */ /* 0x000fe400078e3cff */
[----:B------:R-:W-:Y:S01]  /*0d80*/  @P0 LOP3.LUT R2, R2, R17, RZ, 0x3c, !PT ;  /* 0x0000001102020212 */ /* 0x000fe200078e3cff */
[----:B------:R-:W-:Y:S06]  /*0d90*/  BRA.U UP0, `(.L_x_4) ;  /* 0xfffffff500487547 */ /* 0x000fec000b83ffff */
[----:B------:R-:W-:-:S05]  /*0da0*/  VIADD R0, R0, 0x1 ;  /* 0x0000000100007836 */ /* 0x000fca0000000000 */
[----:B------:R-:W-:-:S13]  /*0db0*/  ISETP.NE.AND P0, PT, R0, 0x5, PT ;  /* 0x000000050000780c */ /* 0x000fda0003f05270 */
[----:B------:R-:W-:Y:S05]  /*0dc0*/  @P0 BRA `(.L_x_5) ;  /* 0xfffffff400300947 */ /* 0x000fea000383ffff */
[----:B------:R-:W-:Y:S01]  /*0dd0*/  LOP3.LUT R0, R4, 0x3, RZ, 0xc0, !PT ;  /* 0x0000000304007812 */ /* 0x000fe200078ec0ff */
[----:B------:R0:W-:Y:S03]  /*0de0*/  STL [R1+0x4], R5 ;  /* 0x0000040501007387 */ /* 0x0001e60000100800 */
[----:B------:R-:W-:Y:S01]  /*0df0*/  ISETP.NE.U32.AND P0, PT, R0, 0x1, PT ;  /* 0x000000010000780c */ /* 0x000fe20003f05070 */
[----:B------:R0:W-:Y:S03]  /*0e00*/  STL.64 [R1+0x8], R2 ;  /* 0x0000080201007387 */ /* 0x0001e60000100a00 */
[----:B------:R-:W-:Y:S01]  /*0e10*/  ISETP.NE.AND.EX P0, PT, RZ, RZ, PT, P0 ;  /* 0x000000ffff00720c */ /* 0x000fe20003f05300 */
[----:B------:R0:W-:-:S12]  /*0e20*/  STL.64 [R1+0x10], R6 ;  /* 0x0000100601007387 */ /* 0x0001d80000100a00 */
[----:B0-----:R-:W-:Y:S05]  /*0e30*/  @!P0 BRA `(.L_x_3) ;  /* 0x0000001800088947 */ /* 0x001fea0003800000 */
[----:B------:R-:W-:Y:S01]  /*0e40*/  UMOV UR4, URZ ;  /* 0x000000ff00047c82 */ /* 0x000fe20008000000 */
[----:B------:R-:W-:Y:S01]  /*0e50*/  UMOV UR5, URZ ;  /* 0x000000ff00057c82 */ /* 0x000fe20008000000 */
[----:B------:R-:W-:Y:S02]  /*0e60*/  IMAD.MOV.U32 R0, RZ, RZ, RZ ;  /* 0x000000ffff007224 */ /* 0x000fe400078e00ff */
[----:B------:R-:W-:Y:S02]  /*0e70*/  IMAD.MOV.U32 R5, RZ, RZ, RZ ;  /* 0x000000ffff057224 */ /* 0x000fe400078e00ff */
[----:B------:R-:W-:Y:S02]  /*0e80*/  IMAD.U32 R7, RZ, RZ, UR4 ;  /* 0x00000004ff077e24 */ /* 0x000fe4000f8e00ff */
[----:B------:R-:W-:Y:S02]  /*0e90*/  IMAD.U32 R6, RZ, RZ, UR5 ;  /* 0x00000005ff067e24 */ /* 0x000fe4000f8e00ff */
[----:B------:R-:W-:-:S02]  /*0ea0*/  IMAD.U32 R3, RZ, RZ, UR4 ;  /* 0x00000004ff037e24 */ /* 0x000fc4000f8e00ff */
[----:B------:R-:W-:-:S07]  /*0eb0*/  IMAD.U32 R2, RZ, RZ, UR5 ;  /* 0x00000005ff027e24 */ /* 0x000fce000f8e00ff */
.L_x_7:
[----:B------:R-:W-:-:S06]  /*0ec0*/  IMAD R14, R0, 0x4, R1 ;  /* 0x00000004000e7824 */ /* 0x000fcc00078e0201 */
[----:B------:R-:W5:Y:S01]  /*0ed0*/  LDL R14, [R14+0x4] ;  /* 0x000004000e0e7983 */ /* 0x000f620000100800 */
[----:B------:R-:W-:-:S05]  /*0ee0*/  UMOV UR4, URZ ;  /* 0x000000ff00047c82 */ /* 0x000fca0008000000 */
.L_x_6:
        /* <DEDUP_REMOVED lines=183> */
[----:B0-----:R-:W-:Y:S05]  /*1a60*/  @P0 BRA `(.L_x_3) ;  /* 0x0000000800fc0947 */ /* 0x001fea0003800000 */
        /* <DEDUP_REMOVED lines=8> */
.L_x_9:
[----:B------:R-:W-:-:S06]  /*1af0*/  IMAD R14, R0, 0x4, R1 ;  /* 0x00000004000e7824 */ /* 0x000fcc00078e0201 */
[----:B------:R-:W5:Y:S01]  /*1b00*/  LDL R14, [R14+0x4] ;  /* 0x000004000e0e7983 */ /* 0x000f620000100800 */
[----:B------:R-:W-:-:S05]  /*1b10*/  UMOV UR4, URZ ;  /* 0x000000ff00047c82 */ /* 0x000fca0008000000 */
.L_x_8:
        /* <DEDUP_REMOVED lines=177> */
[----:B------:R0:W-:Y:S04]  /*2630*/  STL [R1+0x4], R5 ;  /* 0x0000040501007387 */ /* 0x0001e80000100800 */
[----:B------:R0:W-:Y:S04]  /*2640*/  STL.64 [R1+0x8], R2 ;  /* 0x0000080201007387 */ /* 0x0001e80000100a00 */
[----:B------:R0:W-:Y:S02]  /*2650*/  STL.64 [R1+0x10], R6 ;  /* 0x0000100601007387 */ /* 0x0001e40000100a00 */
.L_x_3:
[----:B------:R-:W-:Y:S05]  /*2660*/  BSYNC.RECONVERGENT B1 ;  /* 0x0000000000017941 */ /* 0x000fea0003800200 */
.L_x_2:
[C---:B------:R-:W-:Y:S01]  /*2670*/  ISETP.GT.U32.AND P0, PT, R4.reuse, 0x3, PT ;  /* 0x000000030400780c */ /* 0x040fe20003f04070 */
[----:B------:R-:W-:Y:S01]  /*2680*/  VIADD R13, R13, 0x1 ;  /* 0x000000010d0d7836 */ /* 0x000fe20000000000 */
[--C-:B------:R-:W-:Y:S02]  /*2690*/  SHF.R.U64 R4, R4, 0x2, R15.reuse ;  /* 0x0000000204047819 */ /* 0x100fe4000000120f */
[----:B------:R-:W-:Y:S02]  /*26a0*/  ISETP.GT.U32.AND.EX P0, PT, R15, RZ, PT, P0 ;  /* 0x000000ff0f00720c */ /* 0x000fe40003f04100 */
[----:B------:R-:W-:-:S11]  /*26b0*/  SHF.R.U32.HI R15, RZ, 0x2, R15 ;  /* 0x00000002ff0f7819 */ /* 0x000fd6000001160f */
[----:B------:R-:W-:Y:S05]  /*26c0*/  @P0 BRA `(.L_x_10) ;  /* 0xffffffd800c40947 */ /* 0x000fea000383ffff */
.L_x_1:
[----:B------:R-:W-:Y:S05]  /*26d0*/  BSYNC.RECONVERGENT B0 ;  /* 0x0000000000007941 */ /* 0x000fea0003800200 */
.L_x_0:
[----:B------:R-:W1:Y:S01]  /*26e0*/  LDCU.64 UR4, c[0x0][0x390] ;  /* 0x00007200ff0477ac */ /* 0x000e620008000a00 */
[----:B0-----:R-:W-:Y:S02]  /*26f0*/  IMAD.MOV.U32 R4, RZ, RZ, R2 ;  /* 0x000000ffff047224 */ /* 0x001fe400078e0002 */
[----:B------:R-:W-:Y:S02]  /*2700*/  IMAD.MOV.U32 R8, RZ, RZ, R6 ;  /* 0x000000ffff087224 */ /* 0x000fe400078e0006 */
[----:B------:R-:W-:Y:S02]  /*2710*/  IMAD.MOV.U32 R2, RZ, RZ, RZ ;  /* 0x000000ffff027224 */ /* 0x000fe400078e00ff */
[----:B------:R-:W-:Y:S02]  /*2720*/  IMAD.MOV.U32 R0, RZ, RZ, RZ ;  /* 0x000000ffff007224 */ /* 0x000fe400078e00ff */
[----:B------:R-:W-:Y:S01]  /*2730*/  IMAD.MOV.U32 R10, RZ, RZ, R3 ;  /* 0x000000ffff0a7224 */ /* 0x000fe200078e0003 */
[----:B-1----:R-:W-:-:S02]  /*2740*/  ULOP3.LUT UR4, UR4, 0xaad26b49, URZ, 0x3c, !UPT ;  /* 0xaad26b4904047892 */ /* 0x002fc4000f8e3cff */
[----:B------:R-:W-:Y:S02]  /*2750*/  ULOP3.LUT UR5, UR5, 0xf7dcefdd, URZ, 0x3c, !UPT ;  /* 0xf7dcefdd05057892 */ /* 0x000fe4000f8e3cff */
[----:B------:R-:W-:-:S04]  /*2760*/  UIMAD UR4, UR4, 0x4182bed5, URZ ;  /* 0x4182bed5040478a4 */ /* 0x000fc8000f8e02ff */
[----:B------:R-:W-:-:S04]  /*2770*/  UIMAD UR4, UR5, -0x658354e5, UR4 ;  /* 0x9a7cab1b050478a4 */ /* 0x000fc8000f8e0204 */
[----:B------:R-:W-:-:S06]  /*2780*/  UIADD3 UR4, UPT, UPT, UR4, 0x6a788e, URZ ;  /* 0x006a788e04047890 */ /* 0x000fcc000fffe0ff */
[----:B------:R-:W-:Y:S01]  /*2790*/  IMAD.U32 R3, RZ, RZ, UR4 ;  /* 0x00000004ff037e24 */ /* 0x000fe2000f8e00ff */
[----:B------:R-:W-:-:S06]  /*27a0*/  UMOV UR4, 0x6a788e ;  /* 0x006a788e00047882 */ /* 0x000fcc0000000000 */
.L_x_11:
[----:B------:R-:W-:Y:S01]  /*27b0*/  SHF.R.U32.HI R6, RZ, 0x2, R5 ;  /* 0x00000002ff067819 */ /* 0x000fe20000011605 */
[----:B------:R-:W-:Y:S01]  /*27c0*/  VIADD R15, R0, 0xffffffff ;  /* 0xffffffff000f7836 */ /* 0x000fe20000000000 */
[----:B------:R-:W-:Y:S01]  /*27d0*/  SHF.R.U32.HI R11, RZ, 0x2, R4 ;  /* 0x00000002ff0b7819 */ /* 0x000fe20000011604 */
[----:B------:R-:W-:Y:S01]  /*27e0*/  UIADD3 UR4, UPT, UPT, UR4, 0x2c3e28, URZ ;  /* 0x002c3e2804047890 */ /* 0x000fe2000fffe0ff */
[----:B------:R-:W-:Y:S01]  /*27f0*/  LOP3.LUT R6, R6, R5, RZ, 0x3c, !PT ;  /* 0x0000000506067212 */ /* 0x000fe200078e3cff */
[----:B------:R-:W-:Y:S01]  /*2800*/  IMAD.SHL.U32 R5, R7, 0x10, RZ ;  /* 0x0000001007057824 */ /* 0x000fe200078e00ff */
[----:B------:R-:W-:Y:S01]  /*2810*/  LOP3.LUT R11, R11, R4, RZ, 0x3c, !PT ;  /* 0x000000040b0b7212 */ /* 0x000fe200078e3cff */
[----:B------:R-:W-:Y:S01]  /*2820*/  UISETP.NE.AND UP0, UPT, UR4, 0x2b9f2b9e, UPT ;  /* 0x2b9f2b9e0400788c */ /* 0x000fe2000bf05270 */
[----:B------:R-:W-:Y:S01]  /*2830*/  SHF.R.U32.HI R14, RZ, 0x2, R7 ;  /* 0x00000002ff0e7819 */ /* 0x000fe20000011607 */
[----:B------:R-:W-:-:S03]  /*2840*/  IMAD.SHL.U32 R9, R6, 0x2, RZ ;  /* 0x0000000206097824 */ /* 0x000fc600078e00ff */
[----:B------:R-:W-:Y:S02]  /*2850*/  LOP3.LUT R14, R14, R7, RZ, 0x3c, !PT ;  /* 0x000000070e0e7212 */ /* 0x000fe400078e3cff */
[----:B------:R-:W-:Y:S01]  /*2860*/  LOP3.LUT R6, R6, R9, R5, 0x96, !PT ;  /* 0x0000000906067212 */ /* 0x000fe200078e9605 */
[----:B------:R-:W-:Y:S01]  /*2870*/  IMAD.SHL.U32 R5, R11, 0x2, RZ ;  /* 0x000000020b057824 */ /* 0x000fe200078e00ff */
[----:B------:R-:W-:Y:S02]  /*2880*/  SHF.R.U32.HI R9, RZ, 0x2, R10 ;  /* 0x00000002ff097819 */ /* 0x000fe4000001160a */
[----:B------:R-:W-:Y:S02]  /*2890*/  LOP3.LUT R4, R6, R7, RZ, 0x3c, !PT ;  /* 0x0000000706047212 */ /* 0x000fe400078e3cff */
[----:B------:R-:W-:-:S03]  /*28a0*/  LOP3.LUT R9, R9, R10, RZ, 0x3c, !PT ;  /* 0x0000000a09097212 */ /* 0x000fc600078e3cff */
[C---:B------:R-:W-:Y:S02]  /*28b0*/  IMAD.SHL.U32 R6, R4.reuse, 0x10, RZ ;  /* 0x0000001004067824 */ /* 0x040fe400078e00ff */
[----:B------:R-:W-:-:S03]  /*28c0*/  IMAD.IADD R7, R4, 0x1, R3 ;  /* 0x0000000104077824 */ /* 0x000fc600078e0203 */
[----:B------:R-:W-:Y:S02]  /*28d0*/  LOP3.LUT R5, R11, R5, R6, 0x96, !PT ;  /* 0x000000050b057212 */ /* 0x000fe400078e9606 */
[----:B------:R-:W-:Y:S02]  /*28e0*/  SHF.R.U32.HI R11, RZ, 0x2, R8 ;  /* 0x00000002ff0b7819 */ /* 0x000fe40000011608 */
[----:B------:R-:W-:Y:S01]  /*28f0*/  LOP3.LUT R6, R5, R4, RZ, 0x3c, !PT ;  /* 0x0000000405067212 */ /* 0x000fe200078e3cff */
[----:B------:R-:W-:Y:S01]  /*2900*/  IMAD.SHL.U32 R5, R9, 0x2, RZ ;  /* 0x0000000209057824 */ /* 0x000fe200078e00ff */
[----:B------:R-:W-:Y:S02]  /*2910*/  LOP3.LUT R11, R11, R8, RZ, 0x3c, !PT ;  /* 0x000000080b0b7212 */ /* 0x000fe400078e3cff */
[----:B------:R-:W-:Y:S01]  /*2920*/  I2FP.F32.U32 R16, R7 ;  /* 0x0000000700107245 */ /* 0x000fe20000201000 */
[----:B------:R-:W-:Y:S01]  /*2930*/  IMAD.SHL.U32 R10, R6, 0x10, RZ ;  /* 0x00000010060a7824 */ /* 0x000fe200078e00ff */
[----:B------:R-:W-:-:S04]  /*2940*/  IADD3 R13, PT, PT, R3, 0x587c5, R6 ;  /* 0x000587c5030d7810 */ /* 0x000fc80007ffe006 */
[----:B------:R-:W-:Y:S01]  /*2950*/  LOP3.LUT R5, R9, R5, R10, 0x96, !PT ;  /* 0x0000000509057212 */ /* 0x000fe200078e960a */
[----:B------:R-:W-:-:S03]  /*2960*/  IMAD.MOV.U32 R9, RZ, RZ, 0x2f800000 ;  /* 0x2f800000ff097424 */ /* 0x000fc600078e00ff */
[----:B------:R-:W-:Y:S01]  /*2970*/  LOP3.LUT R8, R5, R6, RZ, 0x3c, !PT ;  /* 0x0000000605087212 */ /* 0x000fe200078e3cff */
[----:B------:R-:W-:Y:S02]  /*2980*/  IMAD.SHL.U32 R5, R11, 0x2, RZ ;  /* 0x000000020b057824 */ /* 0x000fe400078e00ff */
[----:B------:R-:W-:Y:S02]  /*2990*/  FFMA R16, R16, R9, 1.1641532182693481445e-10 ;  /* 0x2f00000010107423 */ /* 0x000fe40000000009 */
[----:B------:R-:W-:-:S03]  /*29a0*/  IMAD.SHL.U32 R10, R8, 0x10, RZ ;  /* 0x00000010080a7824 */ /* 0x000fc600078e00ff */
[----:B------:R-:W-:Y:S02]  /*29b0*/  FSETP.GEU.AND P0, PT, R16, 0.5, PT ;  /* 0x3f0000001000780b */ /* 0x000fe40003f0e000 */
[----:B------:R-:W-:Y:S01]  /*29c0*/  LOP3.LUT R5, R11, R5, R10, 0x96, !PT ;  /* 0x000000050b057212 */ /* 0x000fe200078e960a */
[----:B------:R-:W-:Y:S01]  /*29d0*/  IMAD.SHL.U32 R10, R14, 0x2, RZ ;  /* 0x000000020e0a7824 */ /* 0x000fe200078e00ff */
[----:B------:R-:W-:Y:S02]  /*29e0*/  SHF.R.U32.HI R11, RZ, 0x2, R4 ;  /* 0x00000002ff0b7819 */ /* 0x000fe40000011604 */
[----:B------:R-:W-:Y:S02]  /*29f0*/  LOP3.LUT R5, R5, R8, RZ, 0x3c, !PT ;  /* 0x0000000805057212 */ /* 0x000fe400078e3cff */
[----:B------:R-:W-:Y:S02]  /*2a00*/  LOP3.LUT R11, R11, R4, RZ, 0x3c, !PT ;  /* 0x000000040b0b7212 */ /* 0x000fe400078e3cff */
[----:B------:R-:W-:Y:S01]  /*2a10*/  IADD3 R16, PT, PT, R3, 0x10974f, R5 ;  /* 0x0010974f03107810 */ /* 0x000fe20007ffe005 */
[----:B------:R-:W-:-:S02]  /*2a20*/  IMAD.SHL.U32 R7, R5, 0x10, RZ ;  /* 0x0000001005077824 */ /* 0x000fc400078e00ff */
[----:B------:R-:W-:Y:S01]  /*2a30*/  @P0 VIADD R15, R0, 0x1 ;  /* 0x00000001000f0836 */ /* 0x000fe20000000000 */
[----:B------:R-:W-:Y:S02]  /*2a40*/  I2FP.F32.U32 R16, R16 ;  /* 0x0000001000107245 */ /* 0x000fe40000201000 */
[----:B------:R-:W-:Y:S01]  /*2a50*/  LOP3.LUT R10, R14, R10, R7, 0x96, !PT ;  /* 0x0000000a0e0a7212 */ /* 0x000fe200078e9607 */
[----:B------:R-:W-:Y:S01]  /*2a60*/  IMAD.SHL.U32 R7, R11, 0x2, RZ ;  /* 0x000000020b077824 */ /* 0x000fe200078e00ff */
[----:B------:R-:W-:Y:S01]  /*2a70*/  I2FP.F32.U32 R14, R13 ;  /* 0x0000000d000e7245 */ /* 0x000fe20000201000 */
[----:B------:R-:W-:Y:S01]  /*2a80*/  FFMA R16, R16, R9, 1.1641532182693481445e-10 ;  /* 0x2f00000010107423 */ /* 0x000fe20000000009 */
[----:B------:R-:W-:Y:S02]  /*2a90*/  LOP3.LUT R4, R10, R5, RZ, 0x3c, !PT ;  /* 0x000000050a047212 */ /* 0x000fe400078e3cff */
[----:B------:R-:W-:Y:S01]  /*2aa0*/  IADD3 R13, PT, PT, R3, 0xb0f8a, R8 ;  /* 0x000b0f8a030d7810 */ /* 0x000fe20007ffe008 */
[----:B------:R-:W-:Y:S01]  /*2ab0*/  FFMA R14, R14, R9, 1.1641532182693481445e-10 ;  /* 0x2f0000000e0e7423 */ /* 0x000fe20000000009 */
[----:B------:R-:W-:Y:S01]  /*2ac0*/  FSETP.GEU.AND P2, PT, R16, 0.5, PT ;  /* 0x3f0000001000780b */ /* 0x000fe20003f4e000 */
[----:B------:R-:W-:-:S03]  /*2ad0*/  IMAD.SHL.U32 R10, R4, 0x10, RZ ;  /* 0x00000010040a7824 */ /* 0x000fc600078e00ff */
[----:B------:R-:W-:Y:S02]  /*2ae0*/  FSETP.GEU.AND P0, PT, R14, 0.5, PT ;  /* 0x3f0000000e00780b */ /* 0x000fe40003f0e000 */
[----:B------:R-:W-:Y:S02]  /*2af0*/  LOP3.LUT R7, R11, R7, R10, 0x96, !PT ;  /* 0x000000070b077212 */ /* 0x000fe400078e960a */
[----:B------:R-:W-:Y:S02]  /*2b00*/  SHF.R.U32.HI R11, RZ, 0x2, R6 ;  /* 0x00000002ff0b7819 */ /* 0x000fe40000011606 */
[----:B------:R-:W-:Y:S02]  /*2b10*/  LOP3.LUT R10, R7, R4, RZ, 0x3c, !PT ;  /* 0x00000004070a7212 */ /* 0x000fe400078e3cff */
[----:B------:R-:W-:Y:S02]  /*2b20*/  LOP3.LUT R11, R11, R6, RZ, 0x3c, !PT ;  /* 0x000000060b0b7212 */ /* 0x000fe400078e3cff */
[----:B------:R-:W-:Y:S01]  /*2b30*/  SHF.R.U32.HI R7, RZ, 0x2, R8 ;  /* 0x00000002ff077819 */ /* 0x000fe20000011608 */
[----:B------:R-:W-:Y:S01]  /*2b40*/  IMAD.SHL.U32 R0, R10, 0x10, RZ ;  /* 0x000000100a007824 */ /* 0x000fe200078e00ff */
[----:B------:R-:W-:Y:S01]  /*2b50*/  IADD3 R14, PT, PT, R3, 0x1ba6d9, R10 ;  /* 0x001ba6d9030e7810 */ /* 0x000fe20007ffe00a */
[----:B------:R-:W-:Y:S01]  /*2b60*/  IMAD.SHL.U32 R6, R11, 0x2, RZ ;  /* 0x000000020b067824 */ /* 0x000fe200078e00ff */
[----:B------:R-:W-:-:S02]  /*2b70*/  LOP3.LUT R7, R7, R8, RZ, 0x3c, !PT ;  /* 0x0000000807077212 */ /* 0x000fc400078e3cff */
[----:B------:R-:W-:Y:S02]  /*2b80*/  I2FP.F32.U32 R14, R14 ;  /* 0x0000000e000e7245 */ /* 0x000fe40000201000 */
[----:B------:R-:W-:Y:S01]  /*2b90*/  LOP3.LUT R11, R11, R6, R0, 0x96, !PT ;  /* 0x000000060b0b7212 */ /* 0x000fe200078e9600 */
[----:B------:R-:W-:Y:S01]  /*2ba0*/  IMAD.SHL.U32 R6, R7, 0x2, RZ ;  /* 0x0000000207067824 */ /* 0x000fe200078e00ff */
[----:B------:R-:W-:Y:S01]  /*2bb0*/  I2FP.F32.U32 R0, R13 ;  /* 0x0000000d00007245 */ /* 0x000fe20000201000 */
[-C--:B------:R-:W-:Y:S01]  /*2bc0*/  FFMA R14, R14, R9.reuse, 1.1641532182693481445e-10 ;  /* 0x2f0000000e0e7423 */ /* 0x080fe20000000009 */
[----:B------:R-:W-:Y:S02]  /*2bd0*/  LOP3.LUT R8, R11, R10, RZ, 0x3c, !PT ;  /* 0x0000000a0b087212 */ /* 0x000fe400078e3cff */
[----:B------:R-:W-:Y:S01]  /*2be0*/  IADD3 R13, PT, PT, R3, 0x161f14, R4 ;  /* 0x00161f14030d7810 */ /* 0x000fe20007ffe004 */
[----:B------:R-:W-:Y:S01]  /*2bf0*/  FFMA R11, R0, R9, 1.1641532182693481445e-10 ;  /* 0x2f000000000b7423 */ /* 0x000fe20000000009 */
[----:B------:R-:W-:Y:S01]  /*2c00*/  FSETP.GEU.AND P3, PT, R14, 0.5, PT ;  /* 0x3f0000000e00780b */ /* 0x000fe20003f6e000 */
[----:B------:R-:W-:-:S03]  /*2c10*/  IMAD.SHL.U32 R0, R8, 0x10, RZ ;  /* 0x0000001008007824 */ /* 0x000fc600078e00ff */
[----:B------:R-:W-:Y:S02]  /*2c20*/  FSETP.GEU.AND P1, PT, R11, 0.5, PT ;  /* 0x3f0000000b00780b */ /* 0x000fe40003f2e000 */
[----:B------:R-:W-:Y:S02]  /*2c30*/  LOP3.LUT R7, R7, R6, R0, 0x96, !PT ;  /* 0x0000000607077212 */ /* 0x000fe400078e9600 */
[----:B------:R-:W-:Y:S01]  /*2c40*/  I2FP.F32.U32 R0, R13 ;  /* 0x0000000d00007245 */ /* 0x000fe20000201000 */
[C---:B------:R-:W-:Y:S01]  /*2c50*/  VIADD R13, R2.reuse, 0xffffffff ;  /* 0xffffffff020d7836 */ /* 0x040fe20000000000 */
[----:B------:R-:W-:Y:S01]  /*2c60*/  LOP3.LUT R7, R7, R8, RZ, 0x3c, !PT ;  /* 0x0000000807077212 */ /* 0x000fe200078e3cff */
[----:B------:R-:W-:Y:S01]  /*2c70*/  @P0 VIADD R13, R2, 0x1 ;  /* 0x00000001020d0836 */ /* 0x000fe20000000000 */
[C---:B------:R-:W-:Y:S01]  /*2c80*/  IADD3 R6, PT, PT, R3.reuse, 0x212e9e, R8 ;  /* 0x00212e9e03067810 */ /* 0x040fe20007ffe008 */
[----:B------:R-:W-:Y:S01]  /*2c90*/  FFMA R0, R0, R9, 1.1641532182693481445e-10 ;  /* 0x2f00000000007423 */ /* 0x000fe20000000009 */
[----:B------:R-:W-:Y:S01]  /*2ca0*/  IADD3 R11, PT, PT, R3, 0x26b663, R7 ;  /* 0x0026b663030b7810 */ /* 0x000fe20007ffe007 */
[C---:B------:R-:W-:Y:S01]  /*2cb0*/  VIADD R2, R15.reuse, 0xffffffff ;  /* 0xffffffff0f027836 */ /* 0x040fe20000000000 */
[----:B------:R-:W-:Y:S01]  /*2cc0*/  I2FP.F32.U32 R6, R6 ;  /* 0x0000000600067245 */ /* 0x000fe20000201000 */
[----:B------:R-:W-:Y:S01]  /*2cd0*/  @P1 VIADD R2, R15, 0x1 ;  /* 0x000000010f021836 */ /* 0x000fe20000000000 */
[----:B------:R-:W-:Y:S01]  /*2ce0*/  FSETP.GEU.AND P0, PT, R0, 0.5, PT ;  /* 0x3f0000000000780b */ /* 0x000fe20003f0e000 */
[----:B------:R-:W-:Y:S01]  /*2cf0*/  VIADD R3, R3, 0x2c3e28 ;  /* 0x002c3e2803037836 */ /* 0x000fe20000000000 */
[----:B------:R-:W-:Y:S01]  /*2d00*/  I2FP.F32.U32 R0, R11 ;  /* 0x0000000b00007245 */ /* 0x000fe20000201000 */
[----:B------:R-:W-:Y:S01]  /*2d10*/  FFMA R6, R6, R9, 1.1641532182693481445e-10 ;  /* 0x2f00000006067423 */ /* 0x000fe20000000009 */
[----:B------:R-:W-:-:S02]  /*2d20*/  VIADD R11, R13, 0xffffffff ;  /* 0xffffffff0d0b7836 */ /* 0x000fc40000000000 */
[----:B------:R-:W-:Y:S02]  /*2d30*/  @P2 VIADD R11, R13, 0x1 ;  /* 0x000000010d0b2836 */ /* 0x000fe40000000000 */
[----:B------:R-:W-:Y:S01]  /*2d40*/  FFMA R0, R0, R9, 1.1641532182693481445e-10 ;  /* 0x2f00000000007423 */ /* 0x000fe20000000009 */
[----:B------:R-:W-:Y:S01]  /*2d50*/  FSETP.GEU.AND P1, PT, R6, 0.5, PT ;  /* 0x3f0000000600780b */ /* 0x000fe20003f2e000 */
[----:B------:R-:W-:Y:S02]  /*2d60*/  VIADD R6, R2, 0xffffffff ;  /* 0xffffffff02067836 */ /* 0x000fe40000000000 */
[C---:B------:R-:W-:Y:S01]  /*2d70*/  VIADD R9, R11.reuse, 0xffffffff ;  /* 0xffffffff0b097836 */ /* 0x040fe20000000000 */
[----:B------:R-:W-:Y:S01]  /*2d80*/  FSETP.GEU.AND P2, PT, R0, 0.5, PT ;  /* 0x3f0000000000780b */ /* 0x000fe20003f4e000 */
[----:B------:R-:W-:Y:S02]  /*2d90*/  @P0 VIADD R6, R2, 0x1 ;  /* 0x0000000102060836 */ /* 0x000fe40000000000 */
[----:B------:R-:W-:-:S02]  /*2da0*/  @P3 VIADD R9, R11, 0x1 ;  /* 0x000000010b093836 */ /* 0x000fc40000000000 */
[C---:B------:R-:W-:Y:S02]  /*2db0*/  VIADD R0, R6.reuse, 0xffffffff ;  /* 0xffffffff06007836 */ /* 0x040fe40000000000 */
[----:B------:R-:W-:Y:S02]  /*2dc0*/  VIADD R2, R9, 0xffffffff ;  /* 0xffffffff09027836 */ /* 0x000fe40000000000 */
[----:B------:R-:W-:-:S04]  /*2dd0*/  @P1 VIADD R0, R6, 0x1 ;  /* 0x0000000106001836 */ /* 0x000fc80000000000 */
[----:B------:R-:W-:Y:S01]  /*2de0*/  @P2 VIADD R2, R9, 0x1 ;  /* 0x0000000109022836 */ /* 0x000fe20000000000 */
[----:B------:R-:W-:Y:S06]  /*2df0*/  BRA.U UP0, `(.L_x_11) ;  /* 0xfffffff9006c7547 */ /* 0x000fec000b83ffff */
[----:B------:R-:W0:Y:S01]  /*2e00*/  LDCU.128 UR8, c[0x0][0x380] ;  /* 0x00007000ff0877ac */ /* 0x000e220008000c00 */
[----:B------:R-:W-:Y:S01]  /*2e10*/  IMAD.SHL.U32 R6, R12, 0x4, RZ ;  /* 0x000000040c067824 */ /* 0x000fe200078e00ff */
[----:B------:R-:W-:-:S04]  /*2e20*/  SHF.R.S32.HI R3, RZ, 0x1f, R12 ;  /* 0x0000001fff037819 */ /* 0x000fc8000001140c */
[----:B------:R-:W-:Y:S02]  /*2e30*/  SHF.L.U64.HI R12, R12, 0x2, R3 ;  /* 0x000000020c0c7819 */ /* 0x000fe40000010203 */
[C---:B0-----:R-:W-:Y:S02]  /*2e40*/  IADD3 R4, P0, PT, R6.reuse, UR8, RZ ;  /* 0x0000000806047c10 */ /* 0x041fe4000ff1e0ff */
[----:B------:R-:W-:Y:S02]  /*2e50*/  IADD3 R6, P1, PT, R6, UR10, RZ ;  /* 0x0000000a06067c10 */ /* 0x000fe4000ff3e0ff */
[C---:B------:R-:W-:Y:S02]  /*2e60*/  IADD3.X R5, PT, PT, R12.reuse, UR9, RZ, P0, !PT ;  /* 0x000000090c057c10 */ /* 0x040fe400087fe4ff */
[----:B------:R-:W-:-:S03]  /*2e70*/  IADD3.X R7, PT, PT, R12, UR11, RZ, P1, !PT ;  /* 0x0000000b0c077c10 */ /* 0x000fc60008ffe4ff */
[----:B------:R-:W-:Y:S04]  /*2e80*/  STG.E desc[UR6][R4.64], R0 ;  /* 0x0000000004007986 */ /* 0x000fe8000c101906 */
[----:B------:R-:W-:Y:S01]  /*2e90*/  STG.E desc[UR6][R6.64], R2 ;  /* 0x0000000206007986 */ /* 0x000fe2000c101906 */
[----:B------:R-:W-:Y:S05]  /*2ea0*/  EXIT ;  /* 0x000000000000794d */ /* 0x000fea0003800000 */
.L_x_12:
[----:B------:R-:W-:-:S00]  /*2eb0*/  BRA `(.L_x_12) ;  /* 0xfffffffc00fc7947 */ /* 0x000fc0000383ffff */
[----:B------:R-:W-:-:S00]  /*2ec0*/  NOP ;  /* 0x0000000000007918 */ /* 0x000fc00000000000 */
        /* <DEDUP_REMOVED lines=11> */
.L_x_13:


//--------------------- .nv.global.init           --------------------------
	.section	.nv.global.init,"aw",@progbits
	.align	4
.nv.global.init:
	.type		mrg32k3aM1SubSeq,@object
	.size		mrg32k3aM1SubSeq,(mrg32k3aM2SubSeq - mrg32k3aM1SubSeq)
mrg32k3aM1SubSeq:
        /*0000*/ 	.byte	0x0b, 0xcc, 0xee, 0x04, 0x73, 0x29, 0x8b, 0x6f, 0xf6, 0x53, 0x03, 0xf6, 0x23, 0xf6, 0xea, 0xda
        /* <DEDUP_REMOVED lines=125> */
	.type		mrg32k3aM2SubSeq,@object
	.size		mrg32k3aM2SubSeq,(mrg32k3aM1 - mrg32k3aM2SubSeq)
mrg32k3aM2SubSeq:
        /* <DEDUP_REMOVED lines=126> */
	.type		mrg32k3aM1,@object
	.size		mrg32k3aM1,(mrg32k3aM1Seq - mrg32k3aM1)
mrg32k3aM1:
        /* <DEDUP_REMOVED lines=144> */
	.type		mrg32k3aM1Seq,@object
	.size		mrg32k3aM1Seq,(mrg32k3aM2 - mrg32k3aM1Seq)
mrg32k3aM1Seq:
        /* <DEDUP_REMOVED lines=144> */
	.type		mrg32k3aM2,@object
	.size		mrg32k3aM2,(mrg32k3aM2Seq - mrg32k3aM2)
mrg32k3aM2:
        /* <DEDUP_REMOVED lines=144> */
	.type		mrg32k3aM2Seq,@object
	.size		mrg32k3aM2Seq,(precalc_xorwow_matrix - mrg32k3aM2Seq)
mrg32k3aM2Seq:
        /* <DEDUP_REMOVED lines=144> */
	.type		precalc_xorwow_matrix,@object
	.size		precalc_xorwow_matrix,(precalc_xorwow_offset_matrix - precalc_xorwow_matrix)
precalc_xorwow_matrix:
        /* <DEDUP_REMOVED lines=6400> */
	.type		precalc_xorwow_offset_matrix,@object
	.size		precalc_xorwow_offset_matrix,(.L_1 - precalc_xorwow_offset_matrix)
precalc_xorwow_offset_matrix:
        /* <DEDUP_REMOVED lines=6400> */
.L_1:


//--------------------- .nv.shared.reserved.0     --------------------------
	.section	.nv.shared.reserved.0,"aw",@nobits
	.weak		__nv_reservedSMEM_offset_0_alias
	.size		__nv_reservedSMEM_offset_0_alias, 0, 64
	.other		__nv_reservedSMEM_offset_0_alias,@"STO_CUDA_RESERVED_SHARED STV_DEFAULT"
__nv_reservedSMEM_offset_0_alias:
	.zero		0
	.zero		64


//--------------------- .nv.constant0._Z16randomWalkKernelPiS_y --------------------------
	.section	.nv.constant0._Z16randomWalkKernelPiS_y,"a",@progbits
	.sectionflags	@""
	.align	4
.nv.constant0._Z16randomWalkKernelPiS_y:
	.zero		920


//--------------------- SYMBOLS --------------------------

	.type		.nv.reservedSmem.offset0,@object
	.size		.nv.reservedSmem.offset0,0x4
